//
// Generated by NVIDIA NVVM Compiler
//
// Compiler Build ID: CL-36424714
// Cuda compilation tools, release 13.0, V13.0.88
// Based on NVVM 20.0.0
//

.version 9.0
.target sm_100
.address_size 64

	// .globl	_Z29eval_multi_UBspline_3d_cuda_cPfS_S_iiiiiii
// _ZZ29eval_multi_UBspline_3d_cuda_cPfS_S_iiiiiiiE4abcs has been demoted
.const .align 4 .b8 A[64];
// _ZZ35eval_multi_multi_UBspline_3d_cuda_cP6float3S_PfS1_PS1_S2_4int3E3abc has been demoted

.visible .entry _Z29eval_multi_UBspline_3d_cuda_cPfS_S_iiiiiii(
	.param .u64 .ptr .align 1 _Z29eval_multi_UBspline_3d_cuda_cPfS_S_iiiiiii_param_0,
	.param .u64 .ptr .align 1 _Z29eval_multi_UBspline_3d_cuda_cPfS_S_iiiiiii_param_1,
	.param .u64 .ptr .align 1 _Z29eval_multi_UBspline_3d_cuda_cPfS_S_iiiiiii_param_2,
	.param .u32 _Z29eval_multi_UBspline_3d_cuda_cPfS_S_iiiiiii_param_3,
	.param .u32 _Z29eval_multi_UBspline_3d_cuda_cPfS_S_iiiiiii_param_4,
	.param .u32 _Z29eval_multi_UBspline_3d_cuda_cPfS_S_iiiiiii_param_5,
	.param .u32 _Z29eval_multi_UBspline_3d_cuda_cPfS_S_iiiiiii_param_6,
	.param .u32 _Z29eval_multi_UBspline_3d_cuda_cPfS_S_iiiiiii_param_7,
	.param .u32 _Z29eval_multi_UBspline_3d_cuda_cPfS_S_iiiiiii_param_8,
	.param .u32 _Z29eval_multi_UBspline_3d_cuda_cPfS_S_iiiiiii_param_9
)
{
	.reg .pred 	%p<2>;
	.reg .b32 	%r<32>;
	.reg .b32 	%f<53>;
	.reg .b64 	%rd<76>;
	// demoted variable
	.shared .align 4 .b8 _ZZ29eval_multi_UBspline_3d_cuda_cPfS_S_iiiiiiiE4abcs[256];
	ld.param.u64 	%rd12, [_Z29eval_multi_UBspline_3d_cuda_cPfS_S_iiiiiii_param_1];
	ld.param.u32 	%r8, [_Z29eval_multi_UBspline_3d_cuda_cPfS_S_iiiiiii_param_3];
	ld.param.u32 	%r9, [_Z29eval_multi_UBspline_3d_cuda_cPfS_S_iiiiiii_param_4];
	ld.param.u32 	%r10, [_Z29eval_multi_UBspline_3d_cuda_cPfS_S_iiiiiii_param_5];
	ld.param.u32 	%r6, [_Z29eval_multi_UBspline_3d_cuda_cPfS_S_iiiiiii_param_6];
	ld.param.u32 	%r11, [_Z29eval_multi_UBspline_3d_cuda_cPfS_S_iiiiiii_param_7];
	ld.param.u32 	%r12, [_Z29eval_multi_UBspline_3d_cuda_cPfS_S_iiiiiii_param_8];
	cvta.to.global.u64 	%rd13, %rd12;
	mov.u32 	%r13, %ctaid.x;
	mov.u32 	%r14, %tid.x;
	shl.b32 	%r15, %r13, 6;
	add.s32 	%r16, %r15, %r14;
	mul.wide.u32 	%rd14, %r14, 4;
	add.s64 	%rd15, %rd13, %rd14;
	ld.global.f32 	%f4, [%rd15];
	shl.b32 	%r17, %r14, 2;
	mov.u32 	%r18, _ZZ29eval_multi_UBspline_3d_cuda_cPfS_S_iiiiiiiE4abcs;
	add.s32 	%r19, %r18, %r17;
	st.shared.f32 	[%r19], %f4;
	bar.sync 	0;
	cvt.u64.u32 	%rd1, %r16;
	mul.lo.s32 	%r20, %r10, %r12;
	cvt.s64.s32 	%rd2, %r20;
	mul.lo.s32 	%r21, %r9, %r11;
	cvt.s64.s32 	%rd3, %r21;
	add.s32 	%r22, %r20, %r12;
	cvt.s64.s32 	%rd4, %r22;
	add.s32 	%r23, %r22, %r12;
	cvt.s64.s32 	%rd5, %r23;
	add.s32 	%r24, %r23, %r12;
	cvt.s64.s32 	%rd6, %r24;
	add.s32 	%r25, %r21, %r11;
	cvt.s64.s32 	%rd7, %r25;
	add.s32 	%r26, %r25, %r11;
	cvt.s64.s32 	%rd8, %r26;
	add.s32 	%r27, %r26, %r11;
	cvt.s64.s32 	%rd9, %r27;
	mul.lo.s32 	%r30, %r6, %r8;
	mov.f32 	%f52, 0f00000000;
	mov.b32 	%r31, 32;
$L__BB0_1:
	ld.param.u64 	%rd74, [_Z29eval_multi_UBspline_3d_cuda_cPfS_S_iiiiiii_param_0];
	cvt.s64.s32 	%rd16, %r30;
	add.s64 	%rd17, %rd16, %rd1;
	add.s64 	%rd18, %rd17, %rd3;
	mov.u32 	%r28, _ZZ29eval_multi_UBspline_3d_cuda_cPfS_S_iiiiiiiE4abcs;
	add.s32 	%r29, %r28, %r31;
	ld.shared.f32 	%f5, [%r29+-32];
	add.s64 	%rd19, %rd18, %rd2;
	cvta.to.global.u64 	%rd20, %rd74;
	shl.b64 	%rd21, %rd19, 2;
	add.s64 	%rd22, %rd20, %rd21;
	ld.global.f32 	%f6, [%rd22];
	fma.rn.f32 	%f7, %f5, %f6, %f52;
	ld.shared.f32 	%f8, [%r29+-28];
	add.s64 	%rd23, %rd18, %rd4;
	shl.b64 	%rd24, %rd23, 2;
	add.s64 	%rd25, %rd20, %rd24;
	ld.global.f32 	%f9, [%rd25];
	fma.rn.f32 	%f10, %f8, %f9, %f7;
	ld.shared.f32 	%f11, [%r29+-24];
	add.s64 	%rd26, %rd18, %rd5;
	shl.b64 	%rd27, %rd26, 2;
	add.s64 	%rd28, %rd20, %rd27;
	ld.global.f32 	%f12, [%rd28];
	fma.rn.f32 	%f13, %f11, %f12, %f10;
	ld.shared.f32 	%f14, [%r29+-20];
	add.s64 	%rd29, %rd18, %rd6;
	shl.b64 	%rd30, %rd29, 2;
	add.s64 	%rd31, %rd20, %rd30;
	ld.global.f32 	%f15, [%rd31];
	fma.rn.f32 	%f16, %f14, %f15, %f13;
	add.s64 	%rd32, %rd17, %rd7;
	ld.shared.f32 	%f17, [%r29+-16];
	add.s64 	%rd33, %rd32, %rd2;
	shl.b64 	%rd34, %rd33, 2;
	add.s64 	%rd35, %rd20, %rd34;
	ld.global.f32 	%f18, [%rd35];
	fma.rn.f32 	%f19, %f17, %f18, %f16;
	ld.shared.f32 	%f20, [%r29+-12];
	add.s64 	%rd36, %rd32, %rd4;
	shl.b64 	%rd37, %rd36, 2;
	add.s64 	%rd38, %rd20, %rd37;
	ld.global.f32 	%f21, [%rd38];
	fma.rn.f32 	%f22, %f20, %f21, %f19;
	ld.shared.f32 	%f23, [%r29+-8];
	add.s64 	%rd39, %rd32, %rd5;
	shl.b64 	%rd40, %rd39, 2;
	add.s64 	%rd41, %rd20, %rd40;
	ld.global.f32 	%f24, [%rd41];
	fma.rn.f32 	%f25, %f23, %f24, %f22;
	ld.shared.f32 	%f26, [%r29+-4];
	add.s64 	%rd42, %rd32, %rd6;
	shl.b64 	%rd43, %rd42, 2;
	add.s64 	%rd44, %rd20, %rd43;
	ld.global.f32 	%f27, [%rd44];
	fma.rn.f32 	%f28, %f26, %f27, %f25;
	add.s64 	%rd45, %rd17, %rd8;
	ld.shared.f32 	%f29, [%r29];
	add.s64 	%rd46, %rd45, %rd2;
	shl.b64 	%rd47, %rd46, 2;
	add.s64 	%rd48, %rd20, %rd47;
	ld.global.f32 	%f30, [%rd48];
	fma.rn.f32 	%f31, %f29, %f30, %f28;
	ld.shared.f32 	%f32, [%r29+4];
	add.s64 	%rd49, %rd45, %rd4;
	shl.b64 	%rd50, %rd49, 2;
	add.s64 	%rd51, %rd20, %rd50;
	ld.global.f32 	%f33, [%rd51];
	fma.rn.f32 	%f34, %f32, %f33, %f31;
	ld.shared.f32 	%f35, [%r29+8];
	add.s64 	%rd52, %rd45, %rd5;
	shl.b64 	%rd53, %rd52, 2;
	add.s64 	%rd54, %rd20, %rd53;
	ld.global.f32 	%f36, [%rd54];
	fma.rn.f32 	%f37, %f35, %f36, %f34;
	ld.shared.f32 	%f38, [%r29+12];
	add.s64 	%rd55, %rd45, %rd6;
	shl.b64 	%rd56, %rd55, 2;
	add.s64 	%rd57, %rd20, %rd56;
	ld.global.f32 	%f39, [%rd57];
	fma.rn.f32 	%f40, %f38, %f39, %f37;
	add.s64 	%rd58, %rd17, %rd9;
	ld.shared.f32 	%f41, [%r29+16];
	add.s64 	%rd59, %rd58, %rd2;
	shl.b64 	%rd60, %rd59, 2;
	add.s64 	%rd61, %rd20, %rd60;
	ld.global.f32 	%f42, [%rd61];
	fma.rn.f32 	%f43, %f41, %f42, %f40;
	ld.shared.f32 	%f44, [%r29+20];
	add.s64 	%rd62, %rd58, %rd4;
	shl.b64 	%rd63, %rd62, 2;
	add.s64 	%rd64, %rd20, %rd63;
	ld.global.f32 	%f45, [%rd64];
	fma.rn.f32 	%f46, %f44, %f45, %f43;
	ld.shared.f32 	%f47, [%r29+24];
	add.s64 	%rd65, %rd58, %rd5;
	shl.b64 	%rd66, %rd65, 2;
	add.s64 	%rd67, %rd20, %rd66;
	ld.global.f32 	%f48, [%rd67];
	fma.rn.f32 	%f49, %f47, %f48, %f46;
	ld.shared.f32 	%f50, [%r29+28];
	add.s64 	%rd68, %rd58, %rd6;
	shl.b64 	%rd69, %rd68, 2;
	add.s64 	%rd70, %rd20, %rd69;
	ld.global.f32 	%f51, [%rd70];
	fma.rn.f32 	%f52, %f50, %f51, %f49;
	add.s32 	%r31, %r31, 64;
	add.s32 	%r30, %r30, %r6;
	setp.ne.s32 	%p1, %r31, 288;
	@%p1 bra 	$L__BB0_1;
	ld.param.u64 	%rd75, [_Z29eval_multi_UBspline_3d_cuda_cPfS_S_iiiiiii_param_2];
	cvta.to.global.u64 	%rd71, %rd75;
	shl.b64 	%rd72, %rd1, 2;
	add.s64 	%rd73, %rd71, %rd72;
	st.global.f32 	[%rd73], %f52;
	ret;

}
	// .globl	_Z35eval_multi_multi_UBspline_3d_cuda_cP6float3S_PfS1_PS1_S2_4int3
.visible .entry _Z35eval_multi_multi_UBspline_3d_cuda_cP6float3S_PfS1_PS1_S2_4int3(
	.param .u64 .ptr .align 1 _Z35eval_multi_multi_UBspline_3d_cuda_cP6float3S_PfS1_PS1_S2_4int3_param_0,
	.param .align 4 .b8 _Z35eval_multi_multi_UBspline_3d_cuda_cP6float3S_PfS1_PS1_S2_4int3_param_1[12],
	.param .u64 .ptr .align 1 _Z35eval_multi_multi_UBspline_3d_cuda_cP6float3S_PfS1_PS1_S2_4int3_param_2,
	.param .u64 .ptr .align 1 _Z35eval_multi_multi_UBspline_3d_cuda_cP6float3S_PfS1_PS1_S2_4int3_param_3,
	.param .u64 .ptr .align 1 _Z35eval_multi_multi_UBspline_3d_cuda_cP6float3S_PfS1_PS1_S2_4int3_param_4,
	.param .u64 .ptr .align 1 _Z35eval_multi_multi_UBspline_3d_cuda_cP6float3S_PfS1_PS1_S2_4int3_param_5,
	.param .align 4 .b8 _Z35eval_multi_multi_UBspline_3d_cuda_cP6float3S_PfS1_PS1_S2_4int3_param_6[12]
)
{
	.local .align 16 .b8 	__local_depot1[48];
	.reg .b64 	%SP;
	.reg .b64 	%SPL;
	.reg .b32 	%r<7>;
	.reg .b32 	%f<79>;
	.reg .b64 	%rd<20>;
	// demoted variable
	.shared .align 4 .b8 _ZZ35eval_multi_multi_UBspline_3d_cuda_cP6float3S_PfS1_PS1_S2_4int3E3abc[256];
	mov.u64 	%SPL, __local_depot1;
	ld.param.f32 	%f1, [_Z35eval_multi_multi_UBspline_3d_cuda_cP6float3S_PfS1_PS1_S2_4int3_param_1+8];
	ld.param.f32 	%f2, [_Z35eval_multi_multi_UBspline_3d_cuda_cP6float3S_PfS1_PS1_S2_4int3_param_1+4];
	ld.param.f32 	%f3, [_Z35eval_multi_multi_UBspline_3d_cuda_cP6float3S_PfS1_PS1_S2_4int3_param_1];
	ld.param.u64 	%rd1, [_Z35eval_multi_multi_UBspline_3d_cuda_cP6float3S_PfS1_PS1_S2_4int3_param_0];
	cvta.to.global.u64 	%rd2, %rd1;
	add.u64 	%rd4, %SPL, 0;
	add.u64 	%rd6, %SPL, 16;
	add.u64 	%rd8, %SPL, 32;
	mov.u32 	%r1, %tid.x;
	mov.u32 	%r2, %ctaid.y;
	mul.wide.u32 	%rd9, %r2, 12;
	add.s64 	%rd10, %rd2, %rd9;
	ld.global.f32 	%f4, [%rd10];
	ld.global.f32 	%f5, [%rd10+4];
	ld.global.f32 	%f6, [%rd10+8];
	mul.f32 	%f7, %f3, %f4;
	cvt.rmi.f32.f32 	%f8, %f7;
	sub.f32 	%f9, %f7, %f8;
	mul.f32 	%f10, %f2, %f5;
	cvt.rmi.f32.f32 	%f11, %f10;
	sub.f32 	%f12, %f10, %f11;
	mul.f32 	%f13, %f1, %f6;
	cvt.rmi.f32.f32 	%f14, %f13;
	sub.f32 	%f15, %f13, %f14;
	mul.f32 	%f16, %f9, %f9;
	mul.f32 	%f17, %f9, %f16;
	mul.f32 	%f18, %f12, %f12;
	mul.f32 	%f19, %f12, %f18;
	mul.f32 	%f20, %f15, %f15;
	mul.f32 	%f21, %f15, %f20;
	ld.const.f32 	%f22, [A];
	ld.const.f32 	%f23, [A+4];
	fma.rn.f32 	%f24, %f9, %f23, %f22;
	ld.const.f32 	%f25, [A+8];
	fma.rn.f32 	%f26, %f16, %f25, %f24;
	ld.const.f32 	%f27, [A+12];
	fma.rn.f32 	%f28, %f17, %f27, %f26;
	ld.const.f32 	%f29, [A+16];
	ld.const.f32 	%f30, [A+20];
	fma.rn.f32 	%f31, %f9, %f30, %f29;
	ld.const.f32 	%f32, [A+24];
	fma.rn.f32 	%f33, %f16, %f32, %f31;
	ld.const.f32 	%f34, [A+28];
	fma.rn.f32 	%f35, %f17, %f34, %f33;
	ld.const.f32 	%f36, [A+32];
	ld.const.f32 	%f37, [A+36];
	fma.rn.f32 	%f38, %f9, %f37, %f36;
	ld.const.f32 	%f39, [A+40];
	fma.rn.f32 	%f40, %f16, %f39, %f38;
	ld.const.f32 	%f41, [A+44];
	fma.rn.f32 	%f42, %f17, %f41, %f40;
	ld.const.f32 	%f43, [A+48];
	ld.const.f32 	%f44, [A+52];
	fma.rn.f32 	%f45, %f9, %f44, %f43;
	ld.const.f32 	%f46, [A+56];
	fma.rn.f32 	%f47, %f16, %f46, %f45;
	ld.const.f32 	%f48, [A+60];
	fma.rn.f32 	%f49, %f17, %f48, %f47;
	st.local.v4.f32 	[%rd4], {%f28, %f35, %f42, %f49};
	fma.rn.f32 	%f50, %f12, %f23, %f22;
	fma.rn.f32 	%f51, %f18, %f25, %f50;
	fma.rn.f32 	%f52, %f19, %f27, %f51;
	fma.rn.f32 	%f53, %f12, %f30, %f29;
	fma.rn.f32 	%f54, %f18, %f32, %f53;
	fma.rn.f32 	%f55, %f19, %f34, %f54;
	fma.rn.f32 	%f56, %f12, %f37, %f36;
	fma.rn.f32 	%f57, %f18, %f39, %f56;
	fma.rn.f32 	%f58, %f19, %f41, %f57;
	fma.rn.f32 	%f59, %f12, %f44, %f43;
	fma.rn.f32 	%f60, %f18, %f46, %f59;
	fma.rn.f32 	%f61, %f19, %f48, %f60;
	st.local.v4.f32 	[%rd6], {%f52, %f55, %f58, %f61};
	fma.rn.f32 	%f62, %f15, %f23, %f22;
	fma.rn.f32 	%f63, %f20, %f25, %f62;
	fma.rn.f32 	%f64, %f21, %f27, %f63;
	fma.rn.f32 	%f65, %f15, %f30, %f29;
	fma.rn.f32 	%f66, %f20, %f32, %f65;
	fma.rn.f32 	%f67, %f21, %f34, %f66;
	fma.rn.f32 	%f68, %f15, %f37, %f36;
	fma.rn.f32 	%f69, %f20, %f39, %f68;
	fma.rn.f32 	%f70, %f21, %f41, %f69;
	fma.rn.f32 	%f71, %f15, %f44, %f43;
	fma.rn.f32 	%f72, %f20, %f46, %f71;
	fma.rn.f32 	%f73, %f21, %f48, %f72;
	st.local.v4.f32 	[%rd8], {%f64, %f67, %f70, %f73};
	shr.u32 	%r3, %r1, 2;
	cvt.u64.u32 	%rd11, %r3;
	and.b64  	%rd12, %rd11, 12;
	add.s64 	%rd13, %rd4, %rd12;
	ld.local.f32 	%f74, [%rd13];
	cvt.u64.u32 	%rd14, %r1;
	and.b64  	%rd15, %rd14, 12;
	add.s64 	%rd16, %rd6, %rd15;
	ld.local.f32 	%f75, [%rd16];
	mul.f32 	%f76, %f74, %f75;
	shl.b32 	%r4, %r1, 2;
	cvt.u64.u32 	%rd17, %r4;
	and.b64  	%rd18, %rd17, 12;
	add.s64 	%rd19, %rd8, %rd18;
	ld.local.f32 	%f77, [%rd19];
	mul.f32 	%f78, %f76, %f77;
	mov.u32 	%r5, _ZZ35eval_multi_multi_UBspline_3d_cuda_cP6float3S_PfS1_PS1_S2_4int3E3abc;
	add.s32 	%r6, %r5, %r4;
	st.shared.f32 	[%r6], %f78;
	bar.sync 	0;
	ret;

}


// ===== COMPILED SASS (sm_100) =====

	.target	sm_100

	.elftype	@"ET_EXEC"


//--------------------- .note.nv.tkinfo           --------------------------
	.section	.note.nv.tkinfo,"",@"SHT_NOTE"
	.sectionflags	@"SHF_NOTE_NV_TKINFO"
	.tkinfo
        /*0018*/ 	.word	0x00000002
        /*0030*/ 	.string	""
        /*0030*/ 	.string	"ptxas"
        /*0030*/ 	.string	"Cuda compilation tools, release 13.0, V13.0.88"
        /*0030*/ 	.string	"Build cuda_13.0.r13.0/compiler.36424714_0"
        /*0030*/ 	.string	"-arch sm_100 -m 64 "



//--------------------- .note.nv.cuinfo           --------------------------
	.section	.note.nv.cuinfo,"",@"SHT_NOTE"
	.sectionflags	@"SHF_NOTE_NV_CUINFO"
        /*0018*/ 	.short	0x0002
        /*001a*/ 	.short	0x0064
        /*001c*/ 	.short	0x0082
	.zero		2


//--------------------- .nv.info                  --------------------------
	.section	.nv.info,"",@"SHT_CUDA_INFO"
	.align	4


	//----- nvinfo : EIATTR_REGCOUNT
	.align		4
        /*0000*/ 	.byte	0x04, 0x2f
        /*0002*/ 	.short	(.L_2 - .L_1)
	.align		4
.L_1:
        /*0004*/ 	.word	index@(_Z29eval_multi_UBspline_3d_cuda_cPfS_S_iiiiiii)
        /*0008*/ 	.word	0x00000020


	//----- nvinfo : EIATTR_FRAME_SIZE
	.align		4
.L_2:
        /*000c*/ 	.byte	0x04, 0x11
        /*000e*/ 	.short	(.L_4 - .L_3)
	.align		4
.L_3:
        /*0010*/ 	.word	index@(_Z29eval_multi_UBspline_3d_cuda_cPfS_S_iiiiiii)
        /*0014*/ 	.word	0x00000000


	//----- nvinfo : EIATTR_REGCOUNT
	.align		4
.L_4:
        /*0018*/ 	.byte	0x04, 0x2f
        /*001a*/ 	.short	(.L_6 - .L_5)
	.align		4
.L_5:
        /*001c*/ 	.word	index@(_Z35eval_multi_multi_UBspline_3d_cuda_cP6float3S_PfS1_PS1_S2_4int3)
        /*0020*/ 	.word	0x0000001c


	//----- nvinfo : EIATTR_FRAME_SIZE
	.align		4
.L_6:
        /*0024*/ 	.byte	0x04, 0x11
        /*0026*/ 	.short	(.L_8 - .L_7)
	.align		4
.L_7:
        /*0028*/ 	.word	index@(_Z35eval_multi_multi_UBspline_3d_cuda_cP6float3S_PfS1_PS1_S2_4int3)
        /*002c*/ 	.word	0x00000000


	//----- nvinfo : EIATTR_MIN_STACK_SIZE
	.align		4
.L_8:
        /*0030*/ 	.byte	0x04, 0x12
        /*0032*/ 	.short	(.L_10 - .L_9)
	.align		4
.L_9:
        /*0034*/ 	.word	index@(_Z35eval_multi_multi_UBspline_3d_cuda_cP6float3S_PfS1_PS1_S2_4int3)
        /*0038*/ 	.word	0x00000000


	//----- nvinfo : EIATTR_MIN_STACK_SIZE
	.align		4
.L_10:
        /*003c*/ 	.byte	0x04, 0x12
        /*003e*/ 	.short	(.L_12 - .L_11)
	.align		4
.L_11:
        /*0040*/ 	.word	index@(_Z29eval_multi_UBspline_3d_cuda_cPfS_S_iiiiiii)
        /*0044*/ 	.word	0x00000000
.L_12:


//--------------------- .nv.compat                --------------------------
	.section	.nv.compat,"",@"SHT_CUDA_COMPAT_INFO"
	.align	4
        /*0000*/ 	.byte	0x02, 0x09, 0x00, 0x00, 0x02, 0x02, 0x01, 0x00, 0x02, 0x05, 0x05, 0x00, 0x03, 0x07, 0x01, 0x01
        /*0010*/ 	.byte	0x02, 0x03, 0x00, 0x00, 0x02, 0x06, 0x01, 0x00, 0x04, 0x0b, 0x08, 0x00, 0x09, 0x00, 0x00, 0x00
        /*0020*/ 	.byte	0x00, 0x00, 0x00, 0x00


//--------------------- .nv.info._Z35eval_multi_multi_UBspline_3d_cuda_cP6float3S_PfS1_PS1_S2_4int3 --------------------------
	.section	.nv.info._Z35eval_multi_multi_UBspline_3d_cuda_cP6float3S_PfS1_PS1_S2_4int3,"",@"SHT_CUDA_INFO"
	.sectionflags	@""
	.align	4


	//----- nvinfo : EIATTR_CUDA_API_VERSION
	.align		4
        /*0000*/ 	.byte	0x04, 0x37
        /*0002*/ 	.short	(.L_14 - .L_13)
.L_13:
        /*0004*/ 	.word	0x00000082


	//----- nvinfo : EIATTR_KPARAM_INFO
	.align		4
.L_14:
        /*0008*/ 	.byte	0x04, 0x17
        /*000a*/ 	.short	(.L_16 - .L_15)
.L_15:
        /*000c*/ 	.word	0x00000000
        /*0010*/ 	.short	0x0006
        /*0012*/ 	.short	0x0038
        /*0014*/ 	.byte	0x00, 0xf0, 0x31, 0x00


	//----- nvinfo : EIATTR_KPARAM_INFO
	.align		4
.L_16:
        /*0018*/ 	.byte	0x04, 0x17
        /*001a*/ 	.short	(.L_18 - .L_17)
.L_17:
        /*001c*/ 	.word	0x00000000
        /*0020*/ 	.short	0x0005
        /*0022*/ 	.short	0x0030
        /*0024*/ 	.byte	0x00, 0xf5, 0x21, 0x00


	//----- nvinfo : EIATTR_KPARAM_INFO
	.align		4
.L_18:
        /*0028*/ 	.byte	0x04, 0x17
        /*002a*/ 	.short	(.L_20 - .L_19)
.L_19:
        /*002c*/ 	.word	0x00000000
        /*0030*/ 	.short	0x0004
        /*0032*/ 	.short	0x0028
        /*0034*/ 	.byte	0x00, 0xf5, 0x21, 0x00


	//----- nvinfo : EIATTR_KPARAM_INFO
	.align		4
.L_20:
        /*0038*/ 	.byte	0x04, 0x17
        /*003a*/ 	.short	(.L_22 - .L_21)
.L_21:
        /*003c*/ 	.word	0x00000000
        /*0040*/ 	.short	0x0003
        /*0042*/ 	.short	0x0020
        /*0044*/ 	.byte	0x00, 0xf5, 0x21, 0x00


	//----- nvinfo : EIATTR_KPARAM_INFO
	.align		4
.L_22:
        /*0048*/ 	.byte	0x04, 0x17
        /*004a*/ 	.short	(.L_24 - .L_23)
.L_23:
        /*004c*/ 	.word	0x00000000
        /*0050*/ 	.short	0x0002
        /*0052*/ 	.short	0x0018
        /*0054*/ 	.byte	0x00, 0xf5, 0x21, 0x00


	//----- nvinfo : EIATTR_KPARAM_INFO
	.align		4
.L_24:
        /*0058*/ 	.byte	0x04, 0x17
        /*005a*/ 	.short	(.L_26 - .L_25)
.L_25:
        /*005c*/ 	.word	0x00000000
        /*0060*/ 	.short	0x0001
        /*0062*/ 	.short	0x0008
        /*0064*/ 	.byte	0x00, 0xf0, 0x31, 0x00


	//----- nvinfo : EIATTR_KPARAM_INFO
	.align		4
.L_26:
        /*0068*/ 	.byte	0x04, 0x17
        /*006a*/ 	.short	(.L_28 - .L_27)
.L_27:
        /*006c*/ 	.word	0x00000000
        /*0070*/ 	.short	0x0000
        /*0072*/ 	.short	0x0000
        /*0074*/ 	.byte	0x00, 0xf5, 0x21, 0x00


	//----- nvinfo : EIATTR_SPARSE_MMA_MASK
	.align		4
.L_28:
        /*0078*/ 	.byte	0x03, 0x50
        /*007a*/ 	.short	0x0000


	//----- nvinfo : EIATTR_MAXREG_COUNT
	.align		4
        /*007c*/ 	.byte	0x03, 0x1b
        /*007e*/ 	.short	0x00ff


	//----- nvinfo : EIATTR_NUM_BARRIERS
	.align		4
        /*0080*/ 	.byte	0x02, 0x4c
        /*0082*/ 	.byte	0x01
	.zero		1


	//----- nvinfo : EIATTR_MERCURY_ISA_VERSION
	.align		4
        /*0084*/ 	.byte	0x03, 0x5f
        /*0086*/ 	.short	0x0101


	//----- nvinfo : EIATTR_VRC_CTA_INIT_COUNT
	.align		4
        /*0088*/ 	.byte	0x02, 0x4a
	.zero		1
	.zero		1


	//----- nvinfo : EIATTR_EXIT_INSTR_OFFSETS
	.align		4
        /*008c*/ 	.byte	0x04, 0x1c
        /*008e*/ 	.short	(.L_30 - .L_29)


	//   ....[0]....
.L_29:
        /*0090*/ 	.word	0x000009d0


	//----- nvinfo : EIATTR_CBANK_PARAM_SIZE
	.align		4
.L_30:
        /*0094*/ 	.byte	0x03, 0x19
        /*0096*/ 	.short	0x0044


	//----- nvinfo : EIATTR_PARAM_CBANK
	.align		4
        /*0098*/ 	.byte	0x04, 0x0a
        /*009a*/ 	.short	(.L_32 - .L_31)
	.align		4
.L_31:
        /*009c*/ 	.word	index@(.nv.constant0._Z35eval_multi_multi_UBspline_3d_cuda_cP6float3S_PfS1_PS1_S2_4int3)
        /*00a0*/ 	.short	0x0380
        /*00a2*/ 	.short	0x0044


	//----- nvinfo : EIATTR_SW_WAR
	.align		4
.L_32:
        /*00a4*/ 	.byte	0x04, 0x36
        /*00a6*/ 	.short	(.L_34 - .L_33)
.L_33:
        /*00a8*/ 	.word	0x00000008
.L_34:


//--------------------- .nv.info._Z29eval_multi_UBspline_3d_cuda_cPfS_S_iiiiiii --------------------------
	.section	.nv.info._Z29eval_multi_UBspline_3d_cuda_cPfS_S_iiiiiii,"",@"SHT_CUDA_INFO"
	.sectionflags	@""
	.align	4


	//----- nvinfo : EIATTR_CUDA_API_VERSION
	.align		4
        /*0000*/ 	.byte	0x04, 0x37
        /*0002*/ 	.short	(.L_36 - .L_35)
.L_35:
        /*0004*/ 	.word	0x00000082


	//----- nvinfo : EIATTR_KPARAM_INFO
	.align		4
.L_36:
        /*0008*/ 	.byte	0x04, 0x17
        /*000a*/ 	.short	(.L_38 - .L_37)
.L_37:
        /*000c*/ 	.word	0x00000000
        /*0010*/ 	.short	0x0009
        /*0012*/ 	.short	0x0030
        /*0014*/ 	.byte	0x00, 0xf0, 0x11, 0x00


	//----- nvinfo : EIATTR_KPARAM_INFO
	.align		4
.L_38:
        /*0018*/ 	.byte	0x04, 0x17
        /*001a*/ 	.short	(.L_40 - .L_39)
.L_39:
        /*001c*/ 	.word	0x00000000
        /*0020*/ 	.short	0x0008
        /*0022*/ 	.short	0x002c
        /*0024*/ 	.byte	0x00, 0xf0, 0x11, 0x00


	//----- nvinfo : EIATTR_KPARAM_INFO
	.align		4
.L_40:
        /*0028*/ 	.byte	0x04, 0x17
        /*002a*/ 	.short	(.L_42 - .L_41)
.L_41:
        /*002c*/ 	.word	0x00000000
        /*0030*/ 	.short	0x0007
        /*0032*/ 	.short	0x0028
        /*0034*/ 	.byte	0x00, 0xf0, 0x11, 0x00


	//----- nvinfo : EIATTR_KPARAM_INFO
	.align		4
.L_42:
        /*0038*/ 	.byte	0x04, 0x17
        /*003a*/ 	.short	(.L_44 - .L_43)
.L_43:
        /*003c*/ 	.word	0x00000000
        /*0040*/ 	.short	0x0006
        /*0042*/ 	.short	0x0024
        /*0044*/ 	.byte	0x00, 0xf0, 0x11, 0x00


	//----- nvinfo : EIATTR_KPARAM_INFO
	.align		4
.L_44:
        /*0048*/ 	.byte	0x04, 0x17
        /*004a*/ 	.short	(.L_46 - .L_45)
.L_45:
        /*004c*/ 	.word	0x00000000
        /*0050*/ 	.short	0x0005
        /*0052*/ 	.short	0x0020
        /*0054*/ 	.byte	0x00, 0xf0, 0x11, 0x00


	//----- nvinfo : EIATTR_KPARAM_INFO
	.align		4
.L_46:
        /*0058*/ 	.byte	0x04, 0x17
        /*005a*/ 	.short	(.L_48 - .L_47)
.L_47:
        /*005c*/ 	.word	0x00000000
        /*0060*/ 	.short	0x0004
        /*0062*/ 	.short	0x001c
        /*0064*/ 	.byte	0x00, 0xf0, 0x11, 0x00


	//----- nvinfo : EIATTR_KPARAM_INFO
	.align		4
.L_48:
        /*0068*/ 	.byte	0x04, 0x17
        /*006a*/ 	.short	(.L_50 - .L_49)
.L_49:
        /*006c*/ 	.word	0x00000000
        /*0070*/ 	.short	0x0003
        /*0072*/ 	.short	0x0018
        /*0074*/ 	.byte	0x00, 0xf0, 0x11, 0x00


	//----- nvinfo : EIATTR_KPARAM_INFO
	.align		4
.L_50:
        /*0078*/ 	.byte	0x04, 0x17
        /*007a*/ 	.short	(.L_52 - .L_51)
.L_51:
        /*007c*/ 	.word	0x00000000
        /*0080*/ 	.short	0x0002
        /*0082*/ 	.short	0x0010
        /*0084*/ 	.byte	0x00, 0xf5, 0x21, 0x00


	//----- nvinfo : EIATTR_KPARAM_INFO
	.align		4
.L_52:
        /*0088*/ 	.byte	0x04, 0x17
        /*008a*/ 	.short	(.L_54 - .L_53)
.L_53:
        /*008c*/ 	.word	0x00000000
        /*0090*/ 	.short	0x0001
        /*0092*/ 	.short	0x0008
        /*0094*/ 	.byte	0x00, 0xf5, 0x21, 0x00


	//----- nvinfo : EIATTR_KPARAM_INFO
	.align		4
.L_54:
        /*0098*/ 	.byte	0x04, 0x17
        /*009a*/ 	.short	(.L_56 - .L_55)
.L_55:
        /*009c*/ 	.word	0x00000000
        /*00a0*/ 	.short	0x0000
        /*00a2*/ 	.short	0x0000
        /*00a4*/ 	.byte	0x00, 0xf5, 0x21, 0x00


	//----- nvinfo : EIATTR_SPARSE_MMA_MASK
	.align		4
.L_56:
        /*00a8*/ 	.byte	0x03, 0x50
        /*00aa*/ 	.short	0x0000


	//----- nvinfo : EIATTR_MAXREG_COUNT
	.align		4
        /*00ac*/ 	.byte	0x03, 0x1b
        /*00ae*/ 	.short	0x00ff


	//----- nvinfo : EIATTR_NUM_BARRIERS
	.align		4
        /*00b0*/ 	.byte	0x02, 0x4c
        /*00b2*/ 	.byte	0x01
	.zero		1


	//----- nvinfo : EIATTR_MERCURY_ISA_VERSION
	.align		4
        /*00b4*/ 	.byte	0x03, 0x5f
        /*00b6*/ 	.short	0x0101


	//----- nvinfo : EIATTR_VRC_CTA_INIT_COUNT
	.align		4
        /*00b8*/ 	.byte	0x02, 0x4a
	.zero		1
	.zero		1


	//----- nvinfo : EIATTR_EXIT_INSTR_OFFSETS
	.align		4
        /*00bc*/ 	.byte	0x04, 0x1c
        /*00be*/ 	.short	(.L_58 - .L_57)


	//   ....[0]....
.L_57:
        /*00c0*/ 	.word	0x00000960


	//----- nvinfo : EIATTR_CBANK_PARAM_SIZE
	.align		4
.L_58:
        /*00c4*/ 	.byte	0x03, 0x19
        /*00c6*/ 	.short	0x0034


	//----- nvinfo : EIATTR_PARAM_CBANK
	.align		4
        /*00c8*/ 	.byte	0x04, 0x0a
        /*00ca*/ 	.short	(.L_60 - .L_59)
	.align		4
.L_59:
        /*00cc*/ 	.word	index@(.nv.constant0._Z29eval_multi_UBspline_3d_cuda_cPfS_S_iiiiiii)
        /*00d0*/ 	.short	0x0380
        /*00d2*/ 	.short	0x0034


	//----- nvinfo : EIATTR_SW_WAR
	.align		4
.L_60:
        /*00d4*/ 	.byte	0x04, 0x36
        /*00d6*/ 	.short	(.L_62 - .L_61)
.L_61:
        /*00d8*/ 	.word	0x00000008
.L_62:


//--------------------- .nv.callgraph             --------------------------
	.section	.nv.callgraph,"",@"SHT_CUDA_CALLGRAPH"
	.align	4
	.sectionentsize	8
	.align		4
        /*0000*/ 	.word	0x00000000
	.align		4
        /*0004*/ 	.word	0xffffffff
	.align		4
        /*0008*/ 	.word	0x00000000
	.align		4
        /*000c*/ 	.word	0xfffffffe
	.align		4
        /*0010*/ 	.word	0x00000000
	.align		4
        /*0014*/ 	.word	0xfffffffd
	.align		4
        /*0018*/ 	.word	0x00000000
	.align		4
        /*001c*/ 	.word	0xfffffffc


//--------------------- .nv.constant3             --------------------------
	.section	.nv.constant3,"a",@progbits
	.align	4
.nv.constant3:
	.type		A,@object
	.size		A,(.L_0 - A)
A:
	.zero		64
.L_0:


//--------------------- .text._Z35eval_multi_multi_UBspline_3d_cuda_cP6float3S_PfS1_PS1_S2_4int3 --------------------------
	.section	.text._Z35eval_multi_multi_UBspline_3d_cuda_cP6float3S_PfS1_PS1_S2_4int3,"ax",@progbits
	.align	128
        .global         _Z35eval_multi_multi_UBspline_3d_cuda_cP6float3S_PfS1_PS1_S2_4int3
        .type           _Z35eval_multi_multi_UBspline_3d_cuda_cP6float3S_PfS1_PS1_S2_4int3,@function
        .size           _Z35eval_multi_multi_UBspline_3d_cuda_cP6float3S_PfS1_PS1_S2_4int3,(.L_x_3 - _Z35eval_multi_multi_UBspline_3d_cuda_cP6float3S_PfS1_PS1_S2_4int3)
        .other          _Z35eval_multi_multi_UBspline_3d_cuda_cP6float3S_PfS1_PS1_S2_4int3,@"STO_CUDA_ENTRY STV_DEFAULT"
_Z35eval_multi_multi_UBspline_3d_cuda_cP6float3S_PfS1_PS1_S2_4int3:
.text._Z35eval_multi_multi_UBspline_3d_cuda_cP6float3S_PfS1_PS1_S2_4int3:
[----:B------:R-:W-:Y:S01]  /*0000*/  LDC R1, c[0x0][0x37c] ;  /* 0x0000df00ff017b82 */ /* 0x000fe20000000800 */
[----:B------:R-:W0:Y:S07]  /*0010*/  S2R R3, SR_CTAID.Y ;  /* 0x0000000000037919 */ /* 0x000e2e0000002600 */
[----:B------:R-:W0:Y:S01]  /*0020*/  LDC.64 R10, c[0x0][0x380] ;  /* 0x0000e000ff0a7b82 */ /* 0x000e220000000a00 */
[----:B------:R-:W1:Y:S01]  /*0030*/  LDCU.64 UR4, c[0x0][0x358] ;  /* 0x00006b00ff0477ac */ /* 0x000e620008000a00 */
[----:B------:R-:W2:Y:S01]  /*0040*/  S2R R14, SR_TID.X ;  /* 0x00000000000e7919 */ /* 0x000ea20000002100 */
[----:B------:R-:W3:Y:S05]  /*0050*/  LDCU.128 UR12, c[0x3][0x30] ;  /* 0x00c00600ff0c77ac */ /* 0x000eea0008000c00 */
[----:B------:R-:W4:Y:S01]  /*0060*/  LDC.64 R4, c[0x3][RZ] ;  /* 0x00c00000ff047b82 */ /* 0x000f220000000a00 */
[----:B------:R-:W5:Y:S07]  /*0070*/  LDCU.128 UR8, c[0x3][0x20] ;  /* 0x00c00400ff0877ac */ /* 0x000f6e0008000c00 */
[----:B------:R-:W4:Y:S08]  /*0080*/  LDC.64 R8, c[0x3][0x8] ;  /* 0x00c00200ff087b82 */ /* 0x000f300000000a00 */
[----:B------:R-:W4:Y:S01]  /*0090*/  LDC.64 R6, c[0x3][0x18] ;  /* 0x00c00600ff067b82 */ /* 0x000f220000000a00 */
[----:B0-----:R-:W-:-:S07]  /*00a0*/  IMAD.WIDE.U32 R10, R3, 0xc, R10 ;  /* 0x0000000c030a7825 */ /* 0x001fce00078e000a */
[----:B------:R-:W0:Y:S01]  /*00b0*/  LDC.64 R2, c[0x3][0x10] ;  /* 0x00c00400ff027b82 */ /* 0x000e220000000a00 */
[----:B-1----:R-:W5:Y:S04]  /*00c0*/  LDG.E R0, desc[UR4][R10.64] ;  /* 0x000000040a007981 */ /* 0x002f68000c1e1900 */
[----:B------:R-:W4:Y:S04]  /*00d0*/  LDG.E R17, desc[UR4][R10.64+0x4] ;  /* 0x000004040a117981 */ /* 0x000f28000c1e1900 */
[----:B------:R2:W4:Y:S01]  /*00e0*/  LDG.E R15, desc[UR4][R10.64+0x8] ;  /* 0x000008040a0f7981 */ /* 0x000522000c1e1900 */
[----:B------:R-:W5:Y:S01]  /*00f0*/  LDCU.64 UR4, c[0x0][0x388] ;  /* 0x00007100ff0477ac */ /* 0x000f620008000a00 */
[----:B---3--:R-:W-:-:S02]  /*0100*/  MOV R21, UR13 ;  /* 0x0000000d00157c02 */ /* 0x008fc40008000f00 */
[----:B--2---:R-:W-:Y:S02]  /*0110*/  SHF.R.U32.HI R11, RZ, 0x2, R14 ;  /* 0x00000002ff0b7819 */ /* 0x004fe4000001160e */
[----:B------:R-:W-:Y:S02]  /*0120*/  LOP3.LUT R10, R14, 0xc, RZ, 0xc0, !PT ;  /* 0x0000000c0e0a7812 */ /* 0x000fe400078ec0ff */
[----:B------:R-:W-:Y:S02]  /*0130*/  LOP3.LUT R11, R11, 0xc, RZ, 0xc0, !PT ;  /* 0x0000000c0b0b7812 */ /* 0x000fe400078ec0ff */
[----:B------:R-:W-:Y:S02]  /*0140*/  ISETP.EQ.AND P5, PT, R10, -0x10, PT ;  /* 0xfffffff00a00780c */ /* 0x000fe40003fa2270 */
[C---:B------:R-:W-:Y:S02]  /*0150*/  ISETP.EQ.AND P3, PT, R11.reuse, RZ, PT ;  /* 0x000000ff0b00720c */ /* 0x040fe40003f62270 */
[----:B------:R-:W-:-:S02]  /*0160*/  ISETP.EQ.AND P6, PT, R11, 0x4, PT ;  /* 0x000000040b00780c */ /* 0x000fc40003fc2270 */
[C---:B------:R-:W-:Y:S02]  /*0170*/  ISETP.EQ.AND P0, PT, R10.reuse, -0xc, PT ;  /* 0xfffffff40a00780c */ /* 0x040fe40003f02270 */
[----:B------:R-:W-:Y:S01]  /*0180*/  ISETP.EQ.AND P1, PT, R10, -0x8, PT ;  /* 0xfffffff80a00780c */ /* 0x000fe20003f22270 */
[----:B-----5:R-:W-:Y:S01]  /*0190*/  FMUL R12, R0, UR4 ;  /* 0x00000004000c7c20 */ /* 0x020fe20008400000 */
[----:B------:R-:W-:Y:S01]  /*01a0*/  SHF.L.U32 R0, R14, 0x2, RZ ;  /* 0x000000020e007819 */ /* 0x000fe200000006ff */
[----:B------:R-:W1:Y:S02]  /*01b0*/  LDCU UR4, c[0x0][0x390] ;  /* 0x00007200ff0477ac */ /* 0x000e640008000800 */
[----:B------:R-:W2:Y:S01]  /*01c0*/  FRND.FLOOR R13, R12 ;  /* 0x0000000c000d7307 */ /* 0x000ea20000205000 */
[----:B----4-:R-:W-:Y:S01]  /*01d0*/  FMUL R17, R17, UR5 ;  /* 0x0000000511117c20 */ /* 0x010fe20008400000 */
[----:B------:R-:W3:Y:S06]  /*01e0*/  S2UR UR5, SR_CgaCtaId ;  /* 0x00000000000579c3 */ /* 0x000eec0000008800 */
[----:B------:R-:W4:Y:S01]  /*01f0*/  FRND.FLOOR R20, R17 ;  /* 0x0000001100147307 */ /* 0x000f220000205000 */
[----:B--2---:R-:W-:Y:S01]  /*0200*/  FADD R18, R12, -R13 ;  /* 0x8000000d0c127221 */ /* 0x004fe20000000000 */
[----:B------:R-:W-:-:S03]  /*0210*/  IMAD.U32 R13, RZ, RZ, UR9 ;  /* 0x00000009ff0d7e24 */ /* 0x000fc6000f8e00ff */
[C---:B------:R-:W-:Y:S01]  /*0220*/  FMUL R19, R18.reuse, R18 ;  /* 0x0000001212137220 */ /* 0x040fe20000400000 */
[C---:B------:R-:W-:Y:S01]  /*0230*/  FFMA R12, R18.reuse, R5, R4 ;  /* 0x00000005120c7223 */ /* 0x040fe20000000004 */
[C---:B0-----:R-:W-:Y:S01]  /*0240*/  FFMA R23, R18.reuse, R3, R2 ;  /* 0x0000000312177223 */ /* 0x041fe20000000002 */
[C---:B------:R-:W-:Y:S01]  /*0250*/  FFMA R22, R18.reuse, R13, UR8 ;  /* 0x0000000812167e23 */ /* 0x040fe2000800000d */
[C---:B------:R-:W-:Y:S01]  /*0260*/  FFMA R16, R18.reuse, R21, UR12 ;  /* 0x0000000c12107e23 */ /* 0x040fe20008000015 */
[----:B------:R-:W-:Y:S01]  /*0270*/  FMUL R18, R18, R19 ;  /* 0x0000001312127220 */ /* 0x000fe20000400000 */
[C---:B------:R-:W-:Y:S01]  /*0280*/  FFMA R13, R19.reuse, R8, R12 ;  /* 0x00000008130d7223 */ /* 0x040fe2000000000c */
[C---:B------:R-:W-:Y:S01]  /*0290*/  FFMA R23, R19.reuse, R6, R23 ;  /* 0x0000000613177223 */ /* 0x040fe20000000017 */
[----:B------:R-:W-:Y:S01]  /*02a0*/  LOP3.LUT R21, R0, 0xc, RZ, 0xc0, !PT ;  /* 0x0000000c00157812 */ /* 0x000fe200078ec0ff */
[----:B------:R-:W-:Y:S01]  /*02b0*/  FFMA R25, R19, UR10, R22 ;  /* 0x0000000a13197c23 */ /* 0x000fe20008000016 */
[C---:B------:R-:W-:Y:S01]  /*02c0*/  FFMA R12, R18.reuse, R9, R13 ;  /* 0x00000009120c7223 */ /* 0x040fe2000000000d */
[C---:B------:R-:W-:Y:S01]  /*02d0*/  FFMA R23, R18.reuse, R7, R23 ;  /* 0x0000000712177223 */ /* 0x040fe20000000017 */
[----:B------:R-:W-:Y:S01]  /*02e0*/  ISETP.EQ.AND P4, PT, R21, -0x1c, PT ;  /* 0xffffffe41500780c */ /* 0x000fe20003f82270 */
[----:B------:R-:W-:Y:S01]  /*02f0*/  FFMA R19, R19, UR14, R16 ;  /* 0x0000000e13137c23 */ /* 0x000fe20008000010 */
[----:B------:R-:W-:Y:S01]  /*0300*/  @P3 IMAD.MOV.U32 R14, RZ, RZ, R12 ;  /* 0x000000ffff0e3224 */ /* 0x000fe200078e000c */
[----:B------:R-:W-:Y:S01]  /*0310*/  @P5 MOV R13, R12 ;  /* 0x0000000c000d5202 */ /* 0x000fe20000000f00 */
[----:B------:R-:W-:Y:S01]  /*0320*/  @P6 IMAD.MOV.U32 R14, RZ, RZ, R23 ;  /* 0x000000ffff0e6224 */ /* 0x000fe200078e0017 */
[----:B------:R-:W-:Y:S01]  /*0330*/  @P0 MOV R13, R23 ;  /* 0x00000017000d0202 */ /* 0x000fe20000000f00 */
[C---:B------:R-:W-:Y:S01]  /*0340*/  FFMA R25, R18.reuse, UR11, R25 ;  /* 0x0000000b12197c23 */ /* 0x040fe20008000019 */
[----:B------:R-:W-:Y:S01]  /*0350*/  ISETP.EQ.AND P2, PT, R21, -0x20, PT ;  /* 0xffffffe01500780c */ /* 0x000fe20003f42270 */
[----:B------:R-:W-:Y:S01]  /*0360*/  FFMA R19, R18, UR15, R19 ;  /* 0x0000000f12137c23 */ /* 0x000fe20008000013 */
[----:B------:R-:W-:Y:S01]  /*0370*/  ISETP.EQ.AND P6, PT, R11, 0x8, PT ;  /* 0x000000080b00780c */ /* 0x000fe20003fc2270 */
[----:B----4-:R-:W-:Y:S01]  /*0380*/  FADD R17, R17, -R20 ;  /* 0x8000001411117221 */ /* 0x010fe20000000000 */
[----:B------:R-:W-:Y:S01]  /*0390*/  ISETP.EQ.AND P0, PT, R21, -0x18, PT ;  /* 0xffffffe81500780c */ /* 0x000fe20003f02270 */
[----:B------:R-:W-:Y:S01]  /*03a0*/  @P1 IMAD.MOV.U32 R13, RZ, RZ, R25 ;  /* 0x000000ffff0d1224 */ /* 0x000fe200078e0019 */
[C---:B------:R-:W-:Y:S01]  /*03b0*/  ISETP.EQ.AND P3, PT, R10.reuse, -0x4, PT ;  /* 0xfffffffc0a00780c */ /* 0x040fe20003f62270 */
[----:B------:R-:W-:Y:S01]  /*03c0*/  @P4 IMAD.MOV.U32 R12, RZ, RZ, R23 ;  /* 0x000000ffff0c4224 */ /* 0x000fe200078e0017 */
[----:B------:R-:W-:Y:S01]  /*03d0*/  ISETP.EQ.AND P5, PT, R11, 0xc, PT ;  /* 0x0000000c0b00780c */ /* 0x000fe20003fa2270 */
[----:B------:R-:W-:Y:S01]  /*03e0*/  FFMA R18, R17, R5, R4 ;  /* 0x0000000511127223 */ /* 0x000fe20000000004 */
[----:B------:R-:W-:Y:S01]  /*03f0*/  ISETP.EQ.AND P2, PT, R21, -0x14, PT ;  /* 0xffffffec1500780c */ /* 0x000fe20003f42270 */
[----:B------:R-:W-:Y:S01]  /*0400*/  IMAD.U32 R22, RZ, RZ, UR13 ;  /* 0x0000000dff167e24 */ /* 0x000fe2000f8e00ff */
[----:B------:R-:W-:Y:S01]  /*0410*/  MOV R20, UR9 ;  /* 0x0000000900147c02 */ /* 0x000fe20008000f00 */
[----:B-1----:R-:W-:Y:S01]  /*0420*/  FMUL R16, R15, UR4 ;  /* 0x000000040f107c20 */ /* 0x002fe20008400000 */
[C---:B------:R-:W-:Y:S01]  /*0430*/  ISETP.EQ.AND P4, PT, R10.reuse, RZ, PT ;  /* 0x000000ff0a00720c */ /* 0x040fe20003f82270 */
[C---:B------:R-:W-:Y:S01]  /*0440*/  FFMA R22, R17.reuse, R22, UR12 ;  /* 0x0000000c11167e23 */ /* 0x040fe20008000016 */
[-C--:B------:R-:W-:Y:S01]  /*0450*/  @P6 MOV R14, R25.reuse ;  /* 0x00000019000e6202 */ /* 0x080fe20000000f00 */
[----:B------:R-:W-:Y:S01]  /*0460*/  FFMA R20, R17, R20, UR8 ;  /* 0x0000000811147e23 */ /* 0x000fe20008000014 */
[----:B------:R-:W-:Y:S01]  /*0470*/  @P0 MOV R12, R25 ;  /* 0x00000019000c0202 */ /* 0x000fe20000000f00 */
[----:B------:R-:W-:Y:S01]  /*0480*/  @P3 IMAD.MOV.U32 R13, RZ, RZ, R19 ;  /* 0x000000ffff0d3224 */ /* 0x000fe200078e0013 */
[----:B------:R-:W-:Y:S01]  /*0490*/  ISETP.EQ.AND P3, PT, R11, 0x10, PT ;  /* 0x000000100b00780c */ /* 0x000fe20003f62270 */
[C---:B------:R-:W-:Y:S01]  /*04a0*/  FFMA R25, R17.reuse, R3, R2 ;  /* 0x0000000311197223 */ /* 0x040fe20000000002 */
[-C--:B------:R-:W-:Y:S01]  /*04b0*/  @P5 MOV R14, R19.reuse ;  /* 0x00000013000e5202 */ /* 0x080fe20000000f00 */
[----:B------:R-:W0:Y:S01]  /*04c0*/  FRND.FLOOR R15, R16 ;  /* 0x00000010000f7307 */ /* 0x000e220000205000 */
[----:B------:R-:W-:Y:S01]  /*04d0*/  @P2 MOV R12, R19 ;  /* 0x00000013000c2202 */ /* 0x000fe20000000f00 */
[----:B------:R-:W-:Y:S01]  /*04e0*/  FMUL R19, R17, R17 ;  /* 0x0000001111137220 */ /* 0x000fe20000400000 */
[C---:B------:R-:W-:Y:S01]  /*04f0*/  ISETP.EQ.AND P5, PT, R21.reuse, -0x10, PT ;  /* 0xfffffff01500780c */ /* 0x040fe20003fa2270 */
[----:B------:R-:W-:Y:S01]  /*0500*/  UMOV UR4, 0x400 ;  /* 0x0000040000047882 */ /* 0x000fe20000000000 */
[----:B------:R-:W-:Y:S01]  /*0510*/  ISETP.EQ.AND P2, PT, R21, -0xc, PT ;  /* 0xfffffff41500780c */ /* 0x000fe20003f42270 */
[----:B------:R-:W-:Y:S01]  /*0520*/  FFMA R23, R19, R8, R18 ;  /* 0x0000000813177223 */ /* 0x000fe20000000012 */
[----:B------:R-:W-:Y:S01]  /*0530*/  ISETP.EQ.AND P0, PT, R10, 0x4, PT ;  /* 0x000000040a00780c */ /* 0x000fe20003f02270 */
[----:B------:R-:W-:Y:S01]  /*0540*/  FMUL R18, R17, R19 ;  /* 0x0000001311127220 */ /* 0x000fe20000400000 */
[----:B------:R-:W-:Y:S01]  /*0550*/  ISETP.EQ.AND P1, PT, R11, 0x14, PT ;  /* 0x000000140b00780c */ /* 0x000fe20003f22270 */
[C---:B------:R-:W-:Y:S01]  /*0560*/  FFMA R17, R19.reuse, UR10, R20 ;  /* 0x0000000a13117c23 */ /* 0x040fe20008000014 */
[C---:B------:R-:W-:Y:S01]  /*0570*/  FFMA R20, R19.reuse, R6, R25 ;  /* 0x0000000613147223 */ /* 0x040fe20000000019 */
[C---:B------:R-:W-:Y:S01]  /*0580*/  FFMA R23, R18.reuse, R9, R23 ;  /* 0x0000000912177223 */ /* 0x040fe20000000017 */
[----:B------:R-:W-:Y:S01]  /*0590*/  FFMA R19, R19, UR14, R22 ;  /* 0x0000000e13137c23 */ /* 0x000fe20008000016 */
[C---:B------:R-:W-:Y:S01]  /*05a0*/  FFMA R17, R18.reuse, UR11, R17 ;  /* 0x0000000b12117c23 */ /* 0x040fe20008000011 */
[----:B------:R-:W-:Y:S01]  /*05b0*/  FFMA R20, R18, R7, R20 ;  /* 0x0000000712147223 */ /* 0x000fe20000000014 */
[----:B------:R-:W-:Y:S01]  /*05c0*/  @P5 IMAD.MOV.U32 R12, RZ, RZ, R23 ;  /* 0x000000ffff0c5224 */ /* 0x000fe200078e0017 */
[-C--:B------:R-:W-:Y:S01]  /*05d0*/  @P4 MOV R13, R23.reuse ;  /* 0x00000017000d4202 */ /* 0x080fe20000000f00 */
[----:B0-----:R-:W-:Y:S01]  /*05e0*/  FADD R15, R16, -R15 ;  /* 0x8000000f100f7221 */ /* 0x001fe20000000000 */
[----:B------:R-:W-:Y:S01]  /*05f0*/  @P3 MOV R14, R23 ;  /* 0x00000017000e3202 */ /* 0x000fe20000000f00 */
[----:B------:R-:W-:Y:S01]  /*0600*/  @P2 IMAD.MOV.U32 R12, RZ, RZ, R20 ;  /* 0x000000ffff0c2224 */ /* 0x000fe200078e0014 */
[----:B------:R-:W-:Y:S01]  /*0610*/  ISETP.EQ.AND P4, PT, R11, 0x18, PT ;  /* 0x000000180b00780c */ /* 0x000fe20003f82270 */
[----:B------:R-:W-:Y:S01]  /*0620*/  FFMA R18, R18, UR15, R19 ;  /* 0x0000000f12127c23 */ /* 0x000fe20008000013 */
[C---:B------:R-:W-:Y:S01]  /*0630*/  ISETP.EQ.AND P3, PT, R10.reuse, 0x8, PT ;  /* 0x000000080a00780c */ /* 0x040fe20003f62270 */
[C---:B------:R-:W-:Y:S01]  /*0640*/  FFMA R4, R15.reuse, R5, R4 ;  /* 0x000000050f047223 */ /* 0x040fe20000000004 */
[-C--:B------:R-:W-:Y:S01]  /*0650*/  @P0 MOV R13, R20.reuse ;  /* 0x00000014000d0202 */ /* 0x080fe20000000f00 */
[----:B------:R-:W-:Y:S01]  /*0660*/  FMUL R5, R15, R15 ;  /* 0x0000000f0f057220 */ /* 0x000fe20000400000 */
[----:B------:R-:W-:Y:S01]  /*0670*/  ISETP.EQ.AND P2, PT, R11, 0x1c, PT ;  /* 0x0000001c0b00780c */ /* 0x000fe20003f42270 */
[----:B------:R-:W-:Y:S01]  /*0680*/  FFMA R19, R15, R3, R2 ;  /* 0x000000030f137223 */ /* 0x000fe20000000002 */
[----:B------:R-:W-:Y:S01]  /*0690*/  @P1 MOV R14, R20 ;  /* 0x00000014000e1202 */ /* 0x000fe20000000f00 */
[----:B------:R-:W-:Y:S01]  /*06a0*/  FFMA R3, R5, R8, R4 ;  /* 0x0000000805037223 */ /* 0x000fe20000000004 */
[----:B------:R-:W-:Y:S01]  /*06b0*/  ISETP.EQ.AND P0, PT, R10, 0xc, PT ;  /* 0x0000000c0a00780c */ /* 0x000fe20003f02270 */
[----:B------:R-:W-:Y:S01]  /*06c0*/  FMUL R2, R15, R5 ;  /* 0x000000050f027220 */ /* 0x000fe20000400000 */
[----:B------:R-:W-:Y:S01]  /*06d0*/  ISETP.EQ.AND P1, PT, R21, -0x8, PT ;  /* 0xfffffff81500780c */ /* 0x000fe20003f22270 */
[----:B------:R-:W-:Y:S01]  /*06e0*/  FFMA R6, R5, R6, R19 ;  /* 0x0000000605067223 */ /* 0x000fe20000000013 */
[----:B------:R-:W-:Y:S01]  /*06f0*/  @P4 MOV R14, R17 ;  /* 0x00000011000e4202 */ /* 0x000fe20000000f00 */
[C---:B------:R-:W-:Y:S01]  /*0700*/  FFMA R3, R2.reuse, R9, R3 ;  /* 0x0000000902037223 */ /* 0x040fe20000000003 */
[C---:B------:R-:W-:Y:S01]  /*0710*/  ISETP.EQ.AND P5, PT, R11.reuse, 0x20, PT ;  /* 0x000000200b00780c */ /* 0x040fe20003fa2270 */
[----:B------:R-:W-:Y:S01]  /*0720*/  FFMA R6, R2, R7, R6 ;  /* 0x0000000702067223 */ /* 0x000fe20000000006 */
[C---:B------:R-:W-:Y:S01]  /*0730*/  ISETP.EQ.AND P4, PT, R10.reuse, 0x10, PT ;  /* 0x000000100a00780c */ /* 0x040fe20003f82270 */
[----:B------:R-:W-:Y:S01]  /*0740*/  @P2 IMAD.MOV.U32 R14, RZ, RZ, R18 ;  /* 0x000000ffff0e2224 */ /* 0x000fe200078e0012 */
[----:B------:R-:W-:Y:S01]  /*0750*/  @P3 MOV R13, R17 ;  /* 0x00000011000d3202 */ /* 0x000fe20000000f00 */
[----:B------:R-:W-:Y:S01]  /*0760*/  IMAD.U32 R4, RZ, RZ, UR9 ;  /* 0x00000009ff047e24 */ /* 0x000fe2000f8e00ff */
[----:B------:R-:W-:Y:S01]  /*0770*/  ISETP.EQ.AND P3, PT, R11, 0x24, PT ;  /* 0x000000240b00780c */ /* 0x000fe20003f62270 */
[----:B---3--:R-:W-:Y:S01]  /*0780*/  ULEA UR4, UR5, UR4, 0x18 ;  /* 0x0000000405047291 */ /* 0x008fe2000f8ec0ff */
[----:B------:R-:W-:Y:S01]  /*0790*/  ISETP.EQ.AND P2, PT, R21, -0x4, PT ;  /* 0xfffffffc1500780c */ /* 0x000fe20003f42270 */
[----:B------:R-:W-:Y:S01]  /*07a0*/  @P1 IMAD.MOV.U32 R12, RZ, RZ, R17 ;  /* 0x000000ffff0c1224 */ /* 0x000fe200078e0011 */
[----:B------:R-:W-:Y:S01]  /*07b0*/  @P0 MOV R13, R18 ;  /* 0x00000012000d0202 */ /* 0x000fe20000000f00 */
[----:B------:R-:W-:Y:S01]  /*07c0*/  FFMA R4, R15, R4, UR8 ;  /* 0x000000080f047e23 */ /* 0x000fe20008000004 */
[----:B------:R-:W-:-:S02]  /*07d0*/  ISETP.EQ.AND P0, PT, R10, 0x14, PT ;  /* 0x000000140a00780c */ /* 0x000fc40003f02270 */
[----:B------:R-:W-:Y:S01]  /*07e0*/  ISETP.EQ.AND P1, PT, R21, RZ, PT ;  /* 0x000000ff1500720c */ /* 0x000fe20003f22270 */
[----:B------:R-:W-:Y:S01]  /*07f0*/  FFMA R7, R5, UR10, R4 ;  /* 0x0000000a05077c23 */ /* 0x000fe20008000004 */
[----:B------:R-:W-:Y:S02]  /*0800*/  MOV R8, UR13 ;  /* 0x0000000d00087c02 */ /* 0x000fe40008000f00 */
[-C--:B------:R-:W-:Y:S01]  /*0810*/  @P5 MOV R14, R3.reuse ;  /* 0x00000003000e5202 */ /* 0x080fe20000000f00 */
[----:B------:R-:W-:Y:S01]  /*0820*/  FFMA R7, R2, UR11, R7 ;  /* 0x0000000b02077c23 */ /* 0x000fe20008000007 */
[C---:B------:R-:W-:Y:S01]  /*0830*/  ISETP.EQ.AND P6, PT, R10.reuse, 0x18, PT ;  /* 0x000000180a00780c */ /* 0x040fe20003fc2270 */
[----:B------:R-:W-:Y:S01]  /*0840*/  FFMA R8, R15, R8, UR12 ;  /* 0x0000000c0f087e23 */ /* 0x000fe20008000008 */
[----:B------:R-:W-:Y:S02]  /*0850*/  @P4 MOV R13, R3 ;  /* 0x00000003000d4202 */ /* 0x000fe40000000f00 */
[----:B------:R-:W-:Y:S01]  /*0860*/  ISETP.EQ.AND P5, PT, R10, 0x1c, PT ;  /* 0x0000001c0a00780c */ /* 0x000fe20003fa2270 */
[----:B------:R-:W-:Y:S01]  /*0870*/  @P0 IMAD.MOV.U32 R13, RZ, RZ, R6 ;  /* 0x000000ffff0d0224 */ /* 0x000fe200078e0006 */
[----:B------:R-:W-:Y:S01]  /*0880*/  @P3 MOV R14, R6 ;  /* 0x00000006000e3202 */ /* 0x000fe20000000f00 */
[----:B------:R-:W-:Y:S01]  /*0890*/  FFMA R5, R5, UR14, R8 ;  /* 0x0000000e05057c23 */ /* 0x000fe20008000008 */
[----:B------:R-:W-:-:S02]  /*08a0*/  ISETP.EQ.AND P4, PT, R11, 0x28, PT ;  /* 0x000000280b00780c */ /* 0x000fc40003f82270 */
[----:B------:R-:W-:Y:S01]  /*08b0*/  ISETP.EQ.AND P3, PT, R11, 0x2c, PT ;  /* 0x0000002c0b00780c */ /* 0x000fe20003f62270 */
[----:B------:R-:W-:Y:S01]  /*08c0*/  FFMA R5, R2, UR15, R5 ;  /* 0x0000000f02057c23 */ /* 0x000fe20008000005 */
[----:B------:R-:W-:Y:S02]  /*08d0*/  @P2 MOV R12, R18 ;  /* 0x00000012000c2202 */ /* 0x000fe40000000f00 */
[C---:B------:R-:W-:Y:S02]  /*08e0*/  ISETP.EQ.AND P2, PT, R21.reuse, 0x4, PT ;  /* 0x000000041500780c */ /* 0x040fe40003f42270 */
[C---:B------:R-:W-:Y:S02]  /*08f0*/  ISETP.EQ.AND P0, PT, R21.reuse, 0x8, PT ;  /* 0x000000081500780c */ /* 0x040fe40003f02270 */
[----:B------:R-:W-:Y:S02]  /*0900*/  @P1 MOV R12, R3 ;  /* 0x00000003000c1202 */ /* 0x000fe40000000f00 */
[----:B------:R-:W-:Y:S01]  /*0910*/  ISETP.EQ.AND P1, PT, R21, 0xc, PT ;  /* 0x0000000c1500780c */ /* 0x000fe20003f22270 */
[----:B------:R-:W-:Y:S01]  /*0920*/  @P4 IMAD.MOV.U32 R14, RZ, RZ, R7 ;  /* 0x000000ffff0e4224 */ /* 0x000fe200078e0007 */
[----:B------:R-:W-:Y:S01]  /*0930*/  @P6 MOV R13, R7 ;  /* 0x00000007000d6202 */ /* 0x000fe20000000f00 */
[----:B------:R-:W-:Y:S01]  /*0940*/  @P3 IMAD.MOV.U32 R14, RZ, RZ, R5 ;  /* 0x000000ffff0e3224 */ /* 0x000fe200078e0005 */
[----:B------:R-:W-:-:S03]  /*0950*/  @P5 MOV R13, R5 ;  /* 0x00000005000d5202 */ /* 0x000fc60000000f00 */
[----:B------:R-:W-:Y:S02]  /*0960*/  @P2 MOV R12, R6 ;  /* 0x00000006000c2202 */ /* 0x000fe40000000f00 */
[----:B------:R-:W-:Y:S01]  /*0970*/  @P0 MOV R12, R7 ;  /* 0x00000007000c0202 */ /* 0x000fe20000000f00 */
[----:B------:R-:W-:-:S03]  /*0980*/  FMUL R2, R14, R13 ;  /* 0x0000000d0e027220 */ /* 0x000fc60000400000 */
[----:B------:R-:W-:-:S05]  /*0990*/  @P1 MOV R12, R5 ;  /* 0x00000005000c1202 */ /* 0x000fca0000000f00 */
[----:B------:R-:W-:-:S05]  /*09a0*/  FMUL R3, R2, R12 ;  /* 0x0000000c02037220 */ /* 0x000fca0000400000 */
[----:B------:R-:W-:Y:S01]  /*09b0*/  STS [R0+UR4], R3 ;  /* 0x0000000300007988 */ /* 0x000fe20008000804 */
[----:B------:R-:W-:Y:S06]  /*09c0*/  BAR.SYNC.DEFER_BLOCKING 0x0 ;  /* 0x0000000000007b1d */ /* 0x000fec0000010000 */
[----:B------:R-:W-:Y:S05]  /*09d0*/  EXIT ;  /* 0x000000000000794d */ /* 0x000fea0003800000 */
.L_x_0:
[----:B------:R-:W-:-:S00]  /*09e0*/  BRA `(.L_x_0) ;  /* 0xfffffffc00fc7947 */ /* 0x000fc0000383ffff */
[----:B------:R-:W-:-:S00]  /*09f0*/  NOP ;  /* 0x0000000000007918 */ /* 0x000fc00000000000 */
        /* <DEDUP_REMOVED lines=8> */
.L_x_3:


//--------------------- .text._Z29eval_multi_UBspline_3d_cuda_cPfS_S_iiiiiii --------------------------
	.section	.text._Z29eval_multi_UBspline_3d_cuda_cPfS_S_iiiiiii,"ax",@progbits
	.align	128
        .global         _Z29eval_multi_UBspline_3d_cuda_cPfS_S_iiiiiii
        .type           _Z29eval_multi_UBspline_3d_cuda_cPfS_S_iiiiiii,@function
        .size           _Z29eval_multi_UBspline_3d_cuda_cPfS_S_iiiiiii,(.L_x_4 - _Z29eval_multi_UBspline_3d_cuda_cPfS_S_iiiiiii)
        .other          _Z29eval_multi_UBspline_3d_cuda_cPfS_S_iiiiiii,@"STO_CUDA_ENTRY STV_DEFAULT"
_Z29eval_multi_UBspline_3d_cuda_cPfS_S_iiiiiii:
.text._Z29eval_multi_UBspline_3d_cuda_cPfS_S_iiiiiii:
[----:B------:R-:W-:Y:S01]  /*0000*/  LDC R1, c[0x0][0x37c] ;  /* 0x0000df00ff017b82 */ /* 0x000fe20000000800 */
[----:B------:R-:W0:Y:S07]  /*0010*/  S2R R7, SR_TID.X ;  /* 0x0000000000077919 */ /* 0x000e2e0000002100 */
[----:B------:R-:W0:Y:S01]  /*0020*/  LDC.64 R2, c[0x0][0x388] ;  /* 0x0000e200ff027b82 */ /* 0x000e220000000a00 */
[----:B------:R-:W1:Y:S07]  /*0030*/  LDCU.64 UR12, c[0x0][0x358] ;  /* 0x00006b00ff0c77ac */ /* 0x000e6e0008000a00 */
[----:B------:R-:W2:Y:S01]  /*0040*/  S2UR UR5, SR_CgaCtaId ;  /* 0x00000000000579c3 */ /* 0x000ea20000008800 */
[----:B------:R-:W-:Y:S01]  /*0050*/  UMOV UR4, 0x400 ;  /* 0x0000040000047882 */ /* 0x000fe20000000000 */
[----:B------:R-:W3:Y:S01]  /*0060*/  S2R R6, SR_CTAID.X ;  /* 0x0000000000067919 */ /* 0x000ee20000002500 */
[----:B------:R-:W4:Y:S01]  /*0070*/  LDCU.128 UR8, c[0x0][0x3a0] ;  /* 0x00007400ff0877ac */ /* 0x000f220008000c00 */
[----:B------:R-:W0:Y:S04]  /*0080*/  LDCU.64 UR18, c[0x0][0x380] ;  /* 0x00007000ff1277ac */ /* 0x000e280008000a00 */
[----:B------:R-:W5:Y:S01]  /*0090*/  LDC.64 R8, c[0x0][0x398] ;  /* 0x0000e600ff087b82 */ /* 0x000f620000000a00 */
[----:B0-----:R-:W-:-:S05]  /*00a0*/  IMAD.WIDE.U32 R2, R7, 0x4, R2 ;  /* 0x0000000407027825 */ /* 0x001fca00078e0002 */
[----:B-1----:R0:W3:Y:S01]  /*00b0*/  LDG.E R4, desc[UR12][R2.64] ;  /* 0x0000000c02047981 */ /* 0x0020e2000c1e1900 */
[----:B--2---:R-:W-:Y:S01]  /*00c0*/  ULEA UR4, UR5, UR4, 0x18 ;  /* 0x0000000405047291 */ /* 0x004fe2000f8ec0ff */
[----:B------:R-:W-:Y:S01]  /*00d0*/  IMAD.MOV.U32 R27, RZ, RZ, RZ ;  /* 0x000000ffff1b7224 */ /* 0x000fe200078e00ff */
[----:B----4-:R-:W-:Y:S01]  /*00e0*/  UIMAD UR5, UR8, UR11, URZ ;  /* 0x0000000b080572a4 */ /* 0x010fe2000f8e02ff */
[----:B-----5:R-:W-:-:S03]  /*00f0*/  IMAD R0, R9, UR10, RZ ;  /* 0x0000000a09007c24 */ /* 0x020fc6000f8e02ff */
[----:B------:R-:W-:Y:S01]  /*0100*/  LEA R5, R7, UR4, 0x2 ;  /* 0x0000000407057c11 */ /* 0x000fe2000f8e10ff */
[----:B------:R-:W-:Y:S01]  /*0110*/  UIADD3 UR7, UPT, UPT, UR5, UR11, URZ ;  /* 0x0000000b05077290 */ /* 0x000fe2000fffe0ff */
[----:B0-----:R-:W-:Y:S01]  /*0120*/  VIADD R2, R0, UR10 ;  /* 0x0000000a00027c36 */ /* 0x001fe20008000000 */
[----:B------:R-:W-:Y:S01]  /*0130*/  USHF.R.S32.HI UR14, URZ, 0x1f, UR5 ;  /* 0x0000001fff0e7899 */ /* 0x000fe20008011405 */
[----:B---3--:R-:W-:Y:S01]  /*0140*/  IMAD R3, R6, 0x40, R7 ;  /* 0x0000004006037824 */ /* 0x008fe200078e0207 */
[----:B------:R-:W-:Y:S01]  /*0150*/  UIADD3 UR8, UPT, UPT, UR7, UR11, URZ ;  /* 0x0000000b07087290 */ /* 0x000fe2000fffe0ff */
[----:B------:R-:W-:Y:S01]  /*0160*/  IMAD R6, R8, UR9, RZ ;  /* 0x0000000908067c24 */ /* 0x000fe2000f8e02ff */
[----:B------:R-:W-:Y:S01]  /*0170*/  USHF.R.S32.HI UR15, URZ, 0x1f, UR7 ;  /* 0x0000001fff0f7899 */ /* 0x000fe20008011407 */
[----:B------:R-:W-:Y:S01]  /*0180*/  IMAD.MOV.U32 R7, RZ, RZ, 0x20 ;  /* 0x00000020ff077424 */ /* 0x000fe200078e00ff */
[----:B------:R-:W-:Y:S02]  /*0190*/  UIADD3 UR6, UPT, UPT, UR8, UR11, URZ ;  /* 0x0000000b08067290 */ /* 0x000fe4000fffe0ff */
[----:B------:R-:W-:-:S02]  /*01a0*/  USHF.R.S32.HI UR11, URZ, 0x1f, UR8 ;  /* 0x0000001fff0b7899 */ /* 0x000fc40008011408 */
[----:B------:R-:W-:Y:S01]  /*01b0*/  USHF.R.S32.HI UR16, URZ, 0x1f, UR6 ;  /* 0x0000001fff107899 */ /* 0x000fe20008011406 */
[----:B------:R0:W-:Y:S02]  /*01c0*/  STS [R5], R4 ;  /* 0x0000000405007388 */ /* 0x0001e40000000800 */
[----:B0-----:R-:W-:-:S04]  /*01d0*/  VIADD R4, R2, UR10 ;  /* 0x0000000a02047c36 */ /* 0x001fc80008000000 */
[----:B------:R-:W-:Y:S01]  /*01e0*/  VIADD R5, R4, UR10 ;  /* 0x0000000a04057c36 */ /* 0x000fe20008000000 */
[----:B------:R-:W-:Y:S06]  /*01f0*/  BAR.SYNC.DEFER_BLOCKING 0x0 ;  /* 0x0000000000007b1d */ /* 0x000fec0000010000 */
.L_x_1:
[----:B------:R-:W-:-:S04]  /*0200*/  IADD3 R21, P0, PT, R3, R6, RZ ;  /* 0x0000000603157210 */ /* 0x000fc80007f1e0ff */
[----:B------:R-:W-:Y:S02]  /*0210*/  LEA.HI.X.SX32 R19, R6, RZ, 0x1, P0 ;  /* 0x000000ff06137211 */ /* 0x000fe400000f0eff */
[----:B------:R-:W-:-:S04]  /*0220*/  IADD3 R17, P0, PT, R0, R21, RZ ;  /* 0x0000001500117210 */ /* 0x000fc80007f1e0ff */
[----:B------:R-:W-:Y:S02]  /*0230*/  LEA.HI.X.SX32 R18, R0, R19, 0x1, P0 ;  /* 0x0000001300127211 */ /* 0x000fe400000f0eff */
[C---:B------:R-:W-:Y:S02]  /*0240*/  IADD3 R11, P0, PT, R17.reuse, UR5, RZ ;  /* 0x00000005110b7c10 */ /* 0x040fe4000ff1e0ff */
[----:B------:R-:W-:Y:S02]  /*0250*/  IADD3 R9, P1, PT, R17, UR7, RZ ;  /* 0x0000000711097c10 */ /* 0x000fe4000ff3e0ff */
[C---:B------:R-:W-:Y:S02]  /*0260*/  IADD3.X R14, PT, PT, R18.reuse, UR14, RZ, P0, !PT ;  /* 0x0000000e120e7c10 */ /* 0x040fe400087fe4ff */
[----:B------:R-:W-:Y:S02]  /*0270*/  LEA R12, P0, R11, UR18, 0x2 ;  /* 0x000000120b0c7c11 */ /* 0x000fe4000f8010ff */
[----:B------:R-:W-:-:S02]  /*0280*/  IADD3.X R10, PT, PT, R18, UR15, RZ, P1, !PT ;  /* 0x0000000f120a7c10 */ /* 0x000fc40008ffe4ff */
[----:B------:R-:W-:Y:S02]  /*0290*/  LEA.HI.X R13, R11, UR19, R14, 0x2, P0 ;  /* 0x000000130b0d7c11 */ /* 0x000fe400080f140e */
[----:B------:R-:W-:-:S03]  /*02a0*/  LEA R8, P1, R9, UR18, 0x2 ;  /* 0x0000001209087c11 */ /* 0x000fc6000f8210ff */
[----:B------:R-:W2:Y:S01]  /*02b0*/  LDG.E R11, desc[UR12][R12.64] ;  /* 0x0000000c0c0b7981 */ /* 0x000ea2000c1e1900 */
[----:B------:R-:W-:Y:S02]  /*02c0*/  LEA.HI.X R9, R9, UR19, R10, 0x2, P1 ;  /* 0x0000001309097c11 */ /* 0x000fe400088f140a */
[----:B------:R-:W-:-:S03]  /*02d0*/  IADD3 R15, P0, PT, R17, UR8, RZ ;  /* 0x00000008110f7c10 */ /* 0x000fc6000ff1e0ff */
[----:B------:R0:W3:Y:S01]  /*02e0*/  LDG.E R10, desc[UR12][R8.64] ;  /* 0x0000000c080a7981 */ /* 0x0000e2000c1e1900 */
[C---:B------:R-:W-:Y:S02]  /*02f0*/  IADD3.X R16, PT, PT, R18.reuse, UR11, RZ, P0, !PT ;  /* 0x0000000b12107c10 */ /* 0x040fe400087fe4ff */
[----:B------:R-:W-:Y:S02]  /*0300*/  LEA R24, P0, R15, UR18, 0x2 ;  /* 0x000000120f187c11 */ /* 0x000fe4000f8010ff */
[----:B------:R-:W-:Y:S02]  /*0310*/  IADD3 R14, P1, PT, R17, UR6, RZ ;  /* 0x00000006110e7c10 */ /* 0x000fe4000ff3e0ff */
[----:B------:R-:W-:Y:S02]  /*0320*/  LEA.HI.X R25, R15, UR19, R16, 0x2, P0 ;  /* 0x000000130f197c11 */ /* 0x000fe400080f1410 */
[----:B------:R-:W-:Y:S02]  /*0330*/  IADD3.X R15, PT, PT, R18, UR16, RZ, P1, !PT ;  /* 0x00000010120f7c10 */ /* 0x000fe40008ffe4ff */
[C---:B------:R-:W-:Y:S01]  /*0340*/  LEA R16, P0, R14.reuse, UR18, 0x2 ;  /* 0x000000120e107c11 */ /* 0x040fe2000f8010ff */
[----:B------:R1:W4:Y:S03]  /*0350*/  LDG.E R23, desc[UR12][R24.64] ;  /* 0x0000000c18177981 */ /* 0x000326000c1e1900 */
[----:B------:R-:W-:-:S02]  /*0360*/  LEA.HI.X R17, R14, UR19, R15, 0x2, P0 ;  /* 0x000000130e117c11 */ /* 0x000fc400080f140f */
[----:B------:R-:W-:-:S03]  /*0370*/  IADD3 R18, P0, PT, R2, R21, RZ ;  /* 0x0000001502127210 */ /* 0x000fc60007f1e0ff */
[----:B------:R5:W4:Y:S01]  /*0380*/  LDG.E R20, desc[UR12][R16.64] ;  /* 0x0000000c10147981 */ /* 0x000b22000c1e1900 */
[----:B------:R-:W-:Y:S02]  /*0390*/  LEA.HI.X.SX32 R22, R2, R19, 0x1, P0 ;  /* 0x0000001302167211 */ /* 0x000fe400000f0eff */
[----:B0-----:R-:W-:-:S04]  /*03a0*/  IADD3 R9, P0, PT, R18, UR5, RZ ;  /* 0x0000000512097c10 */ /* 0x001fc8000ff1e0ff */
[----:B------:R-:W-:Y:S02]  /*03b0*/  IADD3.X R12, PT, PT, R22, UR14, RZ, P0, !PT ;  /* 0x0000000e160c7c10 */ /* 0x000fe400087fe4ff */
[----:B------:R-:W-:-:S04]  /*03c0*/  LEA R8, P0, R9, UR18, 0x2 ;  /* 0x0000001209087c11 */ /* 0x000fc8000f8010ff */
[----:B------:R-:W-:Y:S02]  /*03d0*/  LEA.HI.X R9, R9, UR19, R12, 0x2, P0 ;  /* 0x0000001309097c11 */ /* 0x000fe400080f140c */
[----:B------:R-:W2:Y:S04]  /*03e0*/  LDS.128 R12, [R7+UR4+-0x20] ;  /* 0xffffe004070c7984 */ /* 0x000ea80008000c00 */
[----:B------:R0:W4:Y:S01]  /*03f0*/  LDG.E R29, desc[UR12][R8.64] ;  /* 0x0000000c081d7981 */ /* 0x000122000c1e1900 */
[----:B------:R-:W-:-:S04]  /*0400*/  IADD3 R26, P0, PT, R18, UR7, RZ ;  /* 0x00000007121a7c10 */ /* 0x000fc8000ff1e0ff */
[----:B-1----:R-:W-:Y:S02]  /*0410*/  IADD3.X R25, PT, PT, R22, UR15, RZ, P0, !PT ;  /* 0x0000000f16197c10 */ /* 0x002fe400087fe4ff */
[----:B------:R-:W-:-:S04]  /*0420*/  LEA R24, P0, R26, UR18, 0x2 ;  /* 0x000000121a187c11 */ /* 0x000fc8000f8010ff */
[----:B------:R-:W-:Y:S02]  /*0430*/  LEA.HI.X R25, R26, UR19, R25, 0x2, P0 ;  /* 0x000000131a197c11 */ /* 0x000fe400080f1419 */
[----:B-----5:R-:W-:-:S03]  /*0440*/  IADD3 R17, P1, PT, R18, UR8, RZ ;  /* 0x0000000812117c10 */ /* 0x020fc6000ff3e0ff */
[----:B------:R-:W5:Y:S01]  /*0450*/  LDG.E R28, desc[UR12][R24.64] ;  /* 0x0000000c181c7981 */ /* 0x000f62000c1e1900 */
[----:B------:R-:W-:Y:S02]  /*0460*/  IADD3.X R26, PT, PT, R22, UR11, RZ, P1, !PT ;  /* 0x0000000b161a7c10 */ /* 0x000fe40008ffe4ff */
[----:B------:R-:W-:-:S04]  /*0470*/  LEA R16, P0, R17, UR18, 0x2 ;  /* 0x0000001211107c11 */ /* 0x000fc8000f8010ff */
[----:B------:R-:W-:Y:S01]  /*0480*/  LEA.HI.X R17, R17, UR19, R26, 0x2, P0 ;  /* 0x0000001311117c11 */ /* 0x000fe200080f141a */
[----:B--2---:R-:W-:Y:S01]  /*0490*/  FFMA R11, R12, R11, R27 ;  /* 0x0000000b0c0b7223 */ /* 0x004fe2000000001b */
[----:B------:R-:W-:-:S03]  /*04a0*/  IADD3 R12, P0, PT, R18, UR6, RZ ;  /* 0x00000006120c7c10 */ /* 0x000fc6000ff1e0ff */
[----:B------:R1:W2:Y:S01]  /*04b0*/  LDG.E R27, desc[UR12][R16.64] ;  /* 0x0000000c101b7981 */ /* 0x0002a2000c1e1900 */
[----:B---3--:R-:W-:-:S03]  /*04c0*/  FFMA R26, R10, R13, R11 ;  /* 0x0000000d0a1a7223 */ /* 0x008fc6000000000b */
[----:B0-----:R-:W0:Y:S01]  /*04d0*/  LDS.128 R8, [R7+UR4+-0x10] ;  /* 0xfffff00407087984 */ /* 0x001e220008000c00 */
[----:B------:R-:W-:Y:S01]  /*04e0*/  IADD3 R18, P1, PT, R4, R21, RZ ;  /* 0x0000001504127210 */ /* 0x000fe20007f3e0ff */
[----:B----4-:R-:W-:Y:S01]  /*04f0*/  FFMA R26, R23, R14, R26 ;  /* 0x0000000e171a7223 */ /* 0x010fe2000000001a */
[----:B------:R-:W-:Y:S02]  /*0500*/  IADD3.X R23, PT, PT, R22, UR16, RZ, P0, !PT ;  /* 0x0000001016177c10 */ /* 0x000fe400087fe4ff */
[----:B------:R-:W-:Y:S02]  /*0510*/  LEA R22, P0, R12, UR18, 0x2 ;  /* 0x000000120c167c11 */ /* 0x000fe4000f8010ff */
[----:B------:R-:W-:Y:S02]  /*0520*/  LEA.HI.X.SX32 R14, R4, R19, 0x1, P1 ;  /* 0x00000013040e7211 */ /* 0x000fe400008f0eff */
[----:B------:R-:W-:Y:S02]  /*0530*/  IADD3 R13, P1, PT, R18, UR5, RZ ;  /* 0x00000005120d7c10 */ /* 0x000fe4000ff3e0ff */
[----:B------:R-:W-:-:S02]  /*0540*/  LEA.HI.X R23, R12, UR19, R23, 0x2, P0 ;  /* 0x000000130c177c11 */ /* 0x000fc400080f1417 */
[----:B-1----:R-:W-:Y:S02]  /*0550*/  IADD3.X R16, PT, PT, R14, UR14, RZ, P1, !PT ;  /* 0x0000000e0e107c10 */ /* 0x002fe40008ffe4ff */
[C---:B------:R-:W-:Y:S01]  /*0560*/  LEA R12, P0, R13.reuse, UR18, 0x2 ;  /* 0x000000120d0c7c11 */ /* 0x040fe2000f8010ff */
[----:B------:R-:W-:Y:S02]  /*0570*/  FFMA R15, R20, R15, R26 ;  /* 0x0000000f140f7223 */ /* 0x000fe4000000001a */
[----:B------:R-:W3:Y:S01]  /*0580*/  LDG.E R26, desc[UR12][R22.64] ;  /* 0x0000000c161a7981 */ /* 0x000ee2000c1e1900 */
[----:B------:R-:W-:-:S05]  /*0590*/  LEA.HI.X R13, R13, UR19, R16, 0x2, P0 ;  /* 0x000000130d0d7c11 */ /* 0x000fca00080f1410 */
[----:B------:R1:W4:Y:S01]  /*05a0*/  LDG.E R25, desc[UR12][R12.64] ;  /* 0x0000000c0c197981 */ /* 0x000322000c1e1900 */
[----:B------:R-:W-:-:S04]  /*05b0*/  IADD3 R17, P1, PT, R18, UR7, RZ ;  /* 0x0000000712117c10 */ /* 0x000fc8000ff3e0ff */
[----:B------:R-:W-:Y:S02]  /*05c0*/  IADD3.X R20, PT, PT, R14, UR15, RZ, P1, !PT ;  /* 0x0000000f0e147c10 */ /* 0x000fe40008ffe4ff */
[C---:B------:R-:W-:Y:S01]  /*05d0*/  LEA R16, P0, R17.reuse, UR18, 0x2 ;  /* 0x0000001211107c11 */ /* 0x040fe2000f8010ff */
[----:B0-----:R-:W-:Y:S01]  /*05e0*/  FFMA R15, R8, R29, R15 ;  /* 0x0000001d080f7223 */ /* 0x001fe2000000000f */
[C---:B------:R-:W-:Y:S02]  /*05f0*/  IADD3 R24, P1, PT, R18.reuse, UR8, RZ ;  /* 0x0000000812187c10 */ /* 0x040fe4000ff3e0ff */
[----:B------:R-:W-:Y:S02]  /*0600*/  LEA.HI.X R17, R17, UR19, R20, 0x2, P0 ;  /* 0x0000001311117c11 */ /* 0x000fe400080f1414 */
[----:B------:R-:W-:Y:S02]  /*0610*/  IADD3 R29, P2, PT, R18, UR6, RZ ;  /* 0x00000006121d7c10 */ /* 0x000fe4000ff5e0ff */
[----:B------:R-:W-:Y:S01]  /*0620*/  IADD3 R8, P0, PT, R5, R21, RZ ;  /* 0x0000001505087210 */ /* 0x000fe20007f1e0ff */
[----:B------:R-:W4:Y:S01]  /*0630*/  LDG.E R16, desc[UR12][R16.64] ;  /* 0x0000000c10107981 */ /* 0x000f22000c1e1900 */
[----:B-1----:R-:W-:-:S02]  /*0640*/  IADD3.X R13, PT, PT, R14, UR11, RZ, P1, !PT ;  /* 0x0000000b0e0d7c10 */ /* 0x002fc40008ffe4ff */
[----:B------:R-:W-:Y:S02]  /*0650*/  IADD3.X R22, PT, PT, R14, UR16, RZ, P2, !PT ;  /* 0x000000100e167c10 */ /* 0x000fe400097fe4ff */
[----:B------:R-:W-:Y:S02]  /*0660*/  LEA.HI.X.SX32 R14, R5, R19, 0x1, P0 ;  /* 0x00000013050e7211 */ /* 0x000fe400000f0eff */
[C---:B------:R-:W-:Y:S02]  /*0670*/  LEA R18, P2, R29.reuse, UR18, 0x2 ;  /* 0x000000121d127c11 */ /* 0x040fe4000f8410ff */
[----:B------:R-:W-:Y:S02]  /*0680*/  IADD3 R12, P0, PT, R8, UR5, RZ ;  /* 0x00000005080c7c10 */ /* 0x000fe4000ff1e0ff */
[----:B------:R-:W-:Y:S02]  /*0690*/  LEA R20, P1, R24, UR18, 0x2 ;  /* 0x0000001218147c11 */ /* 0x000fe4000f8210ff */
[----:B------:R-:W-:-:S02]  /*06a0*/  LEA.HI.X R19, R29, UR19, R22, 0x2, P2 ;  /* 0x000000131d137c11 */ /* 0x000fc400090f1416 */
[----:B------:R-:W-:Y:S02]  /*06b0*/  IADD3.X R23, PT, PT, R14, UR14, RZ, P0, !PT ;  /* 0x0000000e0e177c10 */ /* 0x000fe400087fe4ff */
[----:B------:R-:W-:Y:S01]  /*06c0*/  LEA.HI.X R21, R24, UR19, R13, 0x2, P1 ;  /* 0x0000001318157c11 */ /* 0x000fe200088f140d */
[----:B------:R-:W4:Y:S01]  /*06d0*/  LDG.E R18, desc[UR12][R18.64] ;  /* 0x0000000c12127981 */ /* 0x000f22000c1e1900 */
[----:B------:R-:W-:Y:S02]  /*06e0*/  LEA R22, P0, R12, UR18, 0x2 ;  /* 0x000000120c167c11 */ /* 0x000fe4000f8010ff */
[----:B------:R-:W-:Y:S01]  /*06f0*/  IADD3 R13, P1, PT, R8, UR7, RZ ;  /* 0x00000007080d7c10 */ /* 0x000fe2000ff3e0ff */
[----:B------:R-:W4:Y:S01]  /*0700*/  LDG.E R17, desc[UR12][R20.64] ;  /* 0x0000000c14117981 */ /* 0x000f22000c1e1900 */
[----:B------:R-:W-:Y:S02]  /*0710*/  LEA.HI.X R23, R12, UR19, R23, 0x2, P0 ;  /* 0x000000130c177c11 */ /* 0x000fe400080f1417 */
[----:B------:R-:W-:-:S02]  /*0720*/  IADD3.X R24, PT, PT, R14, UR15, RZ, P1, !PT ;  /* 0x0000000f0e187c10 */ /* 0x000fc40008ffe4ff */
[C---:B------:R-:W-:Y:S01]  /*0730*/  LEA R12, P0, R13.reuse, UR18, 0x2 ;  /* 0x000000120d0c7c11 */ /* 0x040fe2000f8010ff */
[----:B------:R-:W4:Y:S03]  /*0740*/  LDG.E R19, desc[UR12][R22.64] ;  /* 0x0000000c16137981 */ /* 0x000f26000c1e1900 */
[----:B------:R-:W-:Y:S02]  /*0750*/  LEA.HI.X R13, R13, UR19, R24, 0x2, P0 ;  /* 0x000000130d0d7c11 */ /* 0x000fe400080f1418 */
[----:B------:R-:W-:-:S03]  /*0760*/  IADD3 R29, P0, PT, R8, UR8, RZ ;  /* 0x00000008081d7c10 */ /* 0x000fc6000ff1e0ff */
[----:B------:R0:W4:Y:S01]  /*0770*/  LDG.E R24, desc[UR12][R12.64] ;  /* 0x0000000c0c187981 */ /* 0x000122000c1e1900 */
[----:B------:R-:W-:Y:S02]  /*0780*/  IADD3 R8, P1, PT, R8, UR6, RZ ;  /* 0x0000000608087c10 */ /* 0x000fe4000ff3e0ff */
[----:B0-----:R-:W-:Y:S02]  /*0790*/  IADD3.X R12, PT, PT, R14, UR11, RZ, P0, !PT ;  /* 0x0000000b0e0c7c10 */ /* 0x001fe400087fe4ff */
[----:B------:R-:W-:-:S04]  /*07a0*/  LEA R20, P0, R29, UR18, 0x2 ;  /* 0x000000121d147c11 */ /* 0x000fc8000f8010ff */
[----:B------:R-:W-:Y:S02]  /*07b0*/  LEA.HI.X R21, R29, UR19, R12, 0x2, P0 ;  /* 0x000000131d157c11 */ /* 0x000fe400080f140c */
[----:B------:R-:W-:Y:S02]  /*07c0*/  IADD3.X R29, PT, PT, R14, UR16, RZ, P1, !PT ;  /* 0x000000100e1d7c10 */ /* 0x000fe40008ffe4ff */
[C---:B------:R-:W-:Y:S02]  /*07d0*/  LEA R22, P0, R8.reuse, UR18, 0x2 ;  /* 0x0000001208167c11 */ /* 0x040fe4000f8010ff */
[----:B------:R-:W4:Y:S02]  /*07e0*/  LDG.E R21, desc[UR12][R20.64] ;  /* 0x0000000c14157981 */ /* 0x000f24000c1e1900 */
[----:B------:R-:W-:-:S05]  /*07f0*/  LEA.HI.X R23, R8, UR19, R29, 0x2, P0 ;  /* 0x0000001308177c11 */ /* 0x000fca00080f141d */
[----:B------:R-:W4:Y:S01]  /*0800*/  LDG.E R22, desc[UR12][R22.64] ;  /* 0x0000000c16167981 */ /* 0x000f22000c1e1900 */
[----:B-----5:R-:W-:-:S03]  /*0810*/  FFMA R28, R28, R9, R15 ;  /* 0x000000091c1c7223 */ /* 0x020fc6000000000f */
[----:B------:R-:W4:Y:S01]  /*0820*/  LDS.128 R12, [R7+UR4] ;  /* 0x00000004070c7984 */ /* 0x000f220008000c00 */
[----:B------:R-:W-:Y:S02]  /*0830*/  VIADD R6, R6, UR9 ;  /* 0x0000000906067c36 */ /* 0x000fe40008000000 */
[----:B--2---:R-:W-:-:S04]  /*0840*/  FFMA R27, R27, R10, R28 ;  /* 0x0000000a1b1b7223 */ /* 0x004fc8000000001c */
[----:B---3--:R-:W-:-:S04]  /*0850*/  FFMA R11, R26, R11, R27 ;  /* 0x0000000b1a0b7223 */ /* 0x008fc8000000001b */
[----:B----4-:R-:W-:Y:S02]  /*0860*/  FFMA R25, R12, R25, R11 ;  /* 0x000000190c197223 */ /* 0x010fe4000000000b */
[----:B------:R0:W1:Y:S02]  /*0870*/  LDS.128 R8, [R7+UR4+0x10] ;  /* 0x0000100407087984 */ /* 0x0000640008000c00 */
[----:B0-----:R-:W-:Y:S02]  /*0880*/  VIADD R7, R7, 0x40 ;  /* 0x0000004007077836 */ /* 0x001fe40000000000 */
[----:B------:R-:W-:-:S03]  /*0890*/  FFMA R16, R16, R13, R25 ;  /* 0x0000000d10107223 */ /* 0x000fc60000000019 */
[----:B------:R-:W-:Y:S01]  /*08a0*/  ISETP.NE.AND P0, PT, R7, 0x120, PT ;  /* 0x000001200700780c */ /* 0x000fe20003f05270 */
[----:B------:R-:W-:-:S04]  /*08b0*/  FFMA R17, R17, R14, R16 ;  /* 0x0000000e11117223 */ /* 0x000fc80000000010 */
[----:B------:R-:W-:-:S04]  /*08c0*/  FFMA R15, R18, R15, R17 ;  /* 0x0000000f120f7223 */ /* 0x000fc80000000011 */
[----:B-1----:R-:W-:-:S04]  /*08d0*/  FFMA R15, R8, R19, R15 ;  /* 0x00000013080f7223 */ /* 0x002fc8000000000f */
[----:B------:R-:W-:-:S04]  /*08e0*/  FFMA R24, R24, R9, R15 ;  /* 0x0000000918187223 */ /* 0x000fc8000000000f */
[----:B------:R-:W-:-:S04]  /*08f0*/  FFMA R21, R21, R10, R24 ;  /* 0x0000000a15157223 */ /* 0x000fc80000000018 */
[----:B------:R-:W-:Y:S01]  /*0900*/  FFMA R27, R22, R11, R21 ;  /* 0x0000000b161b7223 */ /* 0x000fe20000000015 */
[----:B------:R-:W-:Y:S06]  /*0910*/  @P0 BRA `(.L_x_1) ;  /* 0xfffffff800380947 */ /* 0x000fec000383ffff */
[----:B------:R-:W0:Y:S02]  /*0920*/  LDCU.64 UR4, c[0x0][0x390] ;  /* 0x00007200ff0477ac */ /* 0x000e240008000a00 */
[----:B0-----:R-:W-:-:S04]  /*0930*/  LEA R2, P0, R3, UR4, 0x2 ;  /* 0x0000000403027c11 */ /* 0x001fc8000f8010ff */
[----:B------:R-:W-:-:S05]  /*0940*/  LEA.HI.X R3, R3, UR5, RZ, 0x2, P0 ;  /* 0x0000000503037c11 */ /* 0x000fca00080f14ff */
[----:B------:R-:W-:Y:S01]  /*0950*/  STG.E desc[UR12][R2.64], R27 ;  /* 0x0000001b02007986 */ /* 0x000fe2000c10190c */
[----:B------:R-:W-:Y:S05]  /*0960*/  EXIT ;  /* 0x000000000000794d */ /* 0x000fea0003800000 */
.L_x_2:
        /* <DEDUP_REMOVED lines=9> */
.L_x_4:


//--------------------- .nv.shared._Z35eval_multi_multi_UBspline_3d_cuda_cP6float3S_PfS1_PS1_S2_4int3 --------------------------
	.section	.nv.shared._Z35eval_multi_multi_UBspline_3d_cuda_cP6float3S_PfS1_PS1_S2_4int3,"aw",@nobits
	.sectionflags	@""
	.align	4
.nv.shared._Z35eval_multi_multi_UBspline_3d_cuda_cP6float3S_PfS1_PS1_S2_4int3:
	.zero		1280


//--------------------- .nv.shared.reserved.0     --------------------------
	.section	.nv.shared.reserved.0,"aw",@nobits
	.weak		__nv_reservedSMEM_offset_0_alias
	.size		__nv_reservedSMEM_offset_0_alias, 0, 64
	.other		__nv_reservedSMEM_offset_0_alias,@"STO_CUDA_RESERVED_SHARED STV_DEFAULT"
__nv_reservedSMEM_offset_0_alias:
	.zero		0
	.zero		64


//--------------------- .nv.shared._Z29eval_multi_UBspline_3d_cuda_cPfS_S_iiiiiii --------------------------
	.section	.nv.shared._Z29eval_multi_UBspline_3d_cuda_cPfS_S_iiiiiii,"aw",@nobits
	.sectionflags	@""
	.align	4
.nv.shared._Z29eval_multi_UBspline_3d_cuda_cPfS_S_iiiiiii:
	.zero		1280


//--------------------- .nv.constant0._Z35eval_multi_multi_UBspline_3d_cuda_cP6float3S_PfS1_PS1_S2_4int3 --------------------------
	.section	.nv.constant0._Z35eval_multi_multi_UBspline_3d_cuda_cP6float3S_PfS1_PS1_S2_4int3,"a",@progbits
	.sectionflags	@""
	.align	4
.nv.constant0._Z35eval_multi_multi_UBspline_3d_cuda_cP6float3S_PfS1_PS1_S2_4int3:
	.zero		964


//--------------------- .nv.constant0._Z29eval_multi_UBspline_3d_cuda_cPfS_S_iiiiiii --------------------------
	.section	.nv.constant0._Z29eval_multi_UBspline_3d_cuda_cPfS_S_iiiiiii,"a",@progbits
	.sectionflags	@""
	.align	4
.nv.constant0._Z29eval_multi_UBspline_3d_cuda_cPfS_S_iiiiiii:
	.zero		948


//--------------------- SYMBOLS --------------------------

	.type		.nv.reservedSmem.offset0,@object
	.size		.nv.reservedSmem.offset0,0x4
	.type		.nv.reservedSmem.cap,@object
	.size		.nv.reservedSmem.cap,0x4
